	.target	sm_90a

	.elftype	@"ET_EXEC"


//--------------------- .note.nv.tkinfo           --------------------------
	.section	.note.nv.tkinfo,"",@"SHT_NOTE"
	.sectionflags	@"SHF_NOTE_NV_TKINFO"
	.tkinfo
        /*0018*/ 	.word	0x00000002
        /*0030*/ 	.string	""
        /*0030*/ 	.string	"ptxas"
        /*0030*/ 	.string	"Cuda compilation tools, release 13.0, V13.0.88"
        /*0030*/ 	.string	"Build cuda_13.0.r13.0/compiler.36424714_0"
        /*0030*/ 	.string	"-v  -suppress-debug-info  -lineinfo  -arch sm_90a "



//--------------------- .note.nv.cuinfo           --------------------------
	.section	.note.nv.cuinfo,"",@"SHT_NOTE"
	.sectionflags	@"SHF_NOTE_NV_CUINFO"
        /*0018*/ 	.short	0x0002
        /*001a*/ 	.short	0x005a
        /*001c*/ 	.short	0x0082
	.zero		2


//--------------------- .nv.info                  --------------------------
	.section	.nv.info,"",@"SHT_CUDA_INFO"
	.align	4


	//----- nvinfo : EIATTR_REGCOUNT
	.align		4
        /*0000*/ 	.byte	0x04, 0x2f
        /*0002*/ 	.short	(.L_1 - .L_0)
	.align		4
.L_0:
        /*0004*/ 	.word	index@(gluon_wgmma)
        /*0008*/ 	.word	0x0000009a


	//----- nvinfo : EIATTR_FRAME_SIZE
	.align		4
.L_1:
        /*000c*/ 	.byte	0x04, 0x11
        /*000e*/ 	.short	(.L_3 - .L_2)
	.align		4
.L_2:
        /*0010*/ 	.word	index@(gluon_wgmma)
        /*0014*/ 	.word	0x00000000


	//----- nvinfo : EIATTR_MIN_STACK_SIZE
	.align		4
.L_3:
        /*0018*/ 	.byte	0x04, 0x12
        /*001a*/ 	.short	(.L_5 - .L_4)
	.align		4
.L_4:
        /*001c*/ 	.word	index@(gluon_wgmma)
        /*0020*/ 	.word	0x00000000
.L_5:


//--------------------- .nv.compat                --------------------------
	.section	.nv.compat,"",@"SHT_CUDA_COMPAT_INFO"
	.align	4
        /*0000*/ 	.byte	0x02, 0x09, 0x01, 0x00, 0x02, 0x02, 0x04, 0x00, 0x02, 0x05, 0x05, 0x00, 0x03, 0x07, 0x01, 0x01
        /*0010*/ 	.byte	0x02, 0x03, 0x03, 0x00, 0x02, 0x06, 0x01, 0x00, 0x04, 0x0b, 0x08, 0x00, 0x00, 0x00, 0x00, 0x00
        /*0020*/ 	.byte	0x00, 0x00, 0x00, 0x00


//--------------------- .nv.info.gluon_wgmma      --------------------------
	.section	.nv.info.gluon_wgmma,"",@"SHT_CUDA_INFO"
	.sectionflags	@""
	.align	4


	//----- nvinfo : EIATTR_CUDA_API_VERSION
	.align		4
        /*0000*/ 	.byte	0x04, 0x37
        /*0002*/ 	.short	(.L_7 - .L_6)
.L_6:
        /*0004*/ 	.word	0x00000082


	//----- nvinfo : EIATTR_KPARAM_INFO
	.align		4
.L_7:
        /*0008*/ 	.byte	0x04, 0x17
        /*000a*/ 	.short	(.L_9 - .L_8)
.L_8:
        /*000c*/ 	.word	0x00000000
        /*0010*/ 	.short	0x000a
        /*0012*/ 	.short	0x0048
        /*0014*/ 	.byte	0x00, 0xf4, 0x21, 0x00


	//----- nvinfo : EIATTR_KPARAM_INFO
	.align		4
.L_9:
        /*0018*/ 	.byte	0x04, 0x17
        /*001a*/ 	.short	(.L_11 - .L_10)
.L_10:
        /*001c*/ 	.word	0x00000000
        /*0020*/ 	.short	0x0009
        /*0022*/ 	.short	0x0040
        /*0024*/ 	.byte	0x00, 0xf4, 0x21, 0x00


	//----- nvinfo : EIATTR_KPARAM_INFO
	.align		4
.L_11:
        /*0028*/ 	.byte	0x04, 0x17
        /*002a*/ 	.short	(.L_13 - .L_12)
.L_12:
        /*002c*/ 	.word	0x00000000
        /*0030*/ 	.short	0x0008
        /*0032*/ 	.short	0x0038
        /*0034*/ 	.byte	0x00, 0xf0, 0x21, 0x00


	//----- nvinfo : EIATTR_KPARAM_INFO
	.align		4
.L_13:
        /*0038*/ 	.byte	0x04, 0x17
        /*003a*/ 	.short	(.L_15 - .L_14)
.L_14:
        /*003c*/ 	.word	0x00000000
        /*0040*/ 	.short	0x0007
        /*0042*/ 	.short	0x0030
        /*0044*/ 	.byte	0x00, 0xf0, 0x21, 0x00


	//----- nvinfo : EIATTR_KPARAM_INFO
	.align		4
.L_15:
        /*0048*/ 	.byte	0x04, 0x17
        /*004a*/ 	.short	(.L_17 - .L_16)
.L_16:
        /*004c*/ 	.word	0x00000000
        /*0050*/ 	.short	0x0006
        /*0052*/ 	.short	0x0028
        /*0054*/ 	.byte	0x00, 0xf0, 0x21, 0x00


	//----- nvinfo : EIATTR_KPARAM_INFO
	.align		4
.L_17:
        /*0058*/ 	.byte	0x04, 0x17
        /*005a*/ 	.short	(.L_19 - .L_18)
.L_18:
        /*005c*/ 	.word	0x00000000
        /*0060*/ 	.short	0x0005
        /*0062*/ 	.short	0x0020
        /*0064*/ 	.byte	0x00, 0xf0, 0x11, 0x00


	//----- nvinfo : EIATTR_KPARAM_INFO
	.align		4
.L_19:
        /*0068*/ 	.byte	0x04, 0x17
        /*006a*/ 	.short	(.L_21 - .L_20)
.L_20:
        /*006c*/ 	.word	0x00000000
        /*0070*/ 	.short	0x0004
        /*0072*/ 	.short	0x001c
        /*0074*/ 	.byte	0x00, 0xf0, 0x11, 0x00


	//----- nvinfo : EIATTR_KPARAM_INFO
	.align		4
.L_21:
        /*0078*/ 	.byte	0x04, 0x17
        /*007a*/ 	.short	(.L_23 - .L_22)
.L_22:
        /*007c*/ 	.word	0x00000000
        /*0080*/ 	.short	0x0003
        /*0082*/ 	.short	0x0018
        /*0084*/ 	.byte	0x00, 0xf0, 0x11, 0x00


	//----- nvinfo : EIATTR_KPARAM_INFO
	.align		4
.L_23:
        /*0088*/ 	.byte	0x04, 0x17
        /*008a*/ 	.short	(.L_25 - .L_24)
.L_24:
        /*008c*/ 	.word	0x00000000
        /*0090*/ 	.short	0x0002
        /*0092*/ 	.short	0x0010
        /*0094*/ 	.byte	0x00, 0xf4, 0x21, 0x00


	//----- nvinfo : EIATTR_KPARAM_INFO
	.align		4
.L_25:
        /*0098*/ 	.byte	0x04, 0x17
        /*009a*/ 	.short	(.L_27 - .L_26)
.L_26:
        /*009c*/ 	.word	0x00000000
        /*00a0*/ 	.short	0x0001
        /*00a2*/ 	.short	0x0008
        /*00a4*/ 	.byte	0x00, 0xf4, 0x21, 0x00


	//----- nvinfo : EIATTR_KPARAM_INFO
	.align		4
.L_27:
        /*00a8*/ 	.byte	0x04, 0x17
        /*00aa*/ 	.short	(.L_29 - .L_28)
.L_28:
        /*00ac*/ 	.word	0x00000000
        /*00b0*/ 	.short	0x0000
        /*00b2*/ 	.short	0x0000
        /*00b4*/ 	.byte	0x00, 0xf4, 0x21, 0x00


	//----- nvinfo : EIATTR_SPARSE_MMA_MASK
	.align		4
.L_29:
        /*00b8*/ 	.byte	0x03, 0x50
        /*00ba*/ 	.short	0x0000


	//----- nvinfo : EIATTR_MAXREG_COUNT
	.align		4
        /*00bc*/ 	.byte	0x03, 0x1b
        /*00be*/ 	.short	0x00ff


	//----- nvinfo : EIATTR_NUM_BARRIERS
	.align		4
        /*00c0*/ 	.byte	0x02, 0x4c
        /*00c2*/ 	.byte	0x01
	.zero		1


	//----- nvinfo : EIATTR_MERCURY_ISA_VERSION
	.align		4
        /*00c4*/ 	.byte	0x03, 0x5f
        /*00c6*/ 	.short	0x0101


	//----- nvinfo : EIATTR_INT_WARP_WIDE_INSTR_OFFSETS
	.align		4
        /*00c8*/ 	.byte	0x04, 0x31
        /*00ca*/ 	.short	(.L_31 - .L_30)


	//   ....[0]....
.L_30:
        /*00cc*/ 	.word	0x00001320


	//   ....[1]....
        /*00d0*/ 	.word	0x00001340


	//   ....[2]....
        /*00d4*/ 	.word	0x000013f0


	//   ....[3]....
        /*00d8*/ 	.word	0x00001d00


	//   ....[4]....
        /*00dc*/ 	.word	0x00001d10


	//   ....[5]....
        /*00e0*/ 	.word	0x00001da0


	//   ....[6]....
        /*00e4*/ 	.word	0x00001db0


	//   ....[7]....
        /*00e8*/ 	.word	0x000024e0


	//   ....[8]....
        /*00ec*/ 	.word	0x00002560


	//----- nvinfo : EIATTR_COOP_GROUP_MASK_REGIDS
	.align		4
.L_31:
        /*00f0*/ 	.byte	0x04, 0x29
        /*00f2*/ 	.short	(.L_33 - .L_32)


	//   ....[0]....
.L_32:
        /*00f4*/ 	.word	0xffffffff


	//   ....[1]....
        /*00f8*/ 	.word	0xffffffff


	//   ....[2]....
        /*00fc*/ 	.word	0xffffffff


	//----- nvinfo : EIATTR_COOP_GROUP_INSTR_OFFSETS
	.align		4
.L_33:
        /*0100*/ 	.byte	0x04, 0x28
        /*0102*/ 	.short	(.L_35 - .L_34)


	//   ....[0]....
.L_34:
        /*0104*/ 	.word	0x00000160


	//   ....[1]....
        /*0108*/ 	.word	0x00000700


	//   ....[2]....
        /*010c*/ 	.word	0x00000cf0


	//----- nvinfo : EIATTR_MBARRIER_INSTR_OFFSETS
	.align		4
.L_35:
        /*0110*/ 	.byte	0x04, 0x39
        /*0112*/ 	.short	(.L_37 - .L_36)


	//   ....[0]....
.L_36:
        /*0114*/ 	.word	0x00001490
        /*0118*/ 	.word	0x000000ff
        /*011c*/ 	.word	0x00020000
        /*0120*/ 	.short	0x0100
        /*0122*/ 	.byte	0x38
	.zero		1


	//   ....[1]....
        /*0124*/ 	.word	0x00001620
        /*0128*/ 	.word	0x000000ff
        /*012c*/ 	.word	0x00020008
        /*0130*/ 	.short	0x0100
        /*0132*/ 	.byte	0x38
	.zero		1


	//   ....[2]....
        /*0134*/ 	.word	0x00001e90
        /*0138*/ 	.word	0x000000ff
        /*013c*/ 	.word	0x00020000
        /*0140*/ 	.short	0x010a
        /*0142*/ 	.byte	0x16
	.zero		1


	//   ....[3]....
        /*0144*/ 	.word	0x00002370
        /*0148*/ 	.word	0x000000ff
        /*014c*/ 	.word	0x00020000
        /*0150*/ 	.short	0x0108
        /*0152*/ 	.byte	0x38
	.zero		1


	//   ....[4]....
        /*0154*/ 	.word	0x00002470
        /*0158*/ 	.word	0x000000ff
        /*015c*/ 	.word	0x00020008
        /*0160*/ 	.short	0x0108
        /*0162*/ 	.byte	0x38
	.zero		1


	//   ....[5]....
        /*0164*/ 	.word	0x00002970
        /*0168*/ 	.word	0x000000ff
        /*016c*/ 	.word	0x00020000
        /*0170*/ 	.short	0x010a
        /*0172*/ 	.byte	0x16
	.zero		1


	//----- nvinfo : EIATTR_NUM_MBARRIERS
	.align		4
.L_37:
        /*0174*/ 	.byte	0x03, 0x38
        /*0176*/ 	.short	0x0002


	//----- nvinfo : EIATTR_EXIT_INSTR_OFFSETS
	.align		4
        /*0178*/ 	.byte	0x04, 0x1c
        /*017a*/ 	.short	(.L_39 - .L_38)


	//   ....[0]....
.L_38:
        /*017c*/ 	.word	0x00002960


	//----- nvinfo : EIATTR_REQNTID
	.align		4
.L_39:
        /*0180*/ 	.byte	0x04, 0x10
        /*0182*/ 	.short	(.L_41 - .L_40)
.L_40:
        /*0184*/ 	.word	0x00000080
        /*0188*/ 	.word	0x00000001
        /*018c*/ 	.word	0x00000001


	//----- nvinfo : EIATTR_CRS_STACK_SIZE
	.align		4
.L_41:
        /*0190*/ 	.byte	0x04, 0x1e
        /*0192*/ 	.short	(.L_43 - .L_42)
.L_42:
        /*0194*/ 	.word	0x00000000


	//----- nvinfo : EIATTR_CBANK_PARAM_SIZE
	.align		4
.L_43:
        /*0198*/ 	.byte	0x03, 0x19
        /*019a*/ 	.short	0x0050


	//----- nvinfo : EIATTR_PARAM_CBANK
	.align		4
        /*019c*/ 	.byte	0x04, 0x0a
        /*019e*/ 	.short	(.L_45 - .L_44)
	.align		4
.L_44:
        /*01a0*/ 	.word	index@(.nv.constant0.gluon_wgmma)
        /*01a4*/ 	.short	0x0210
        /*01a6*/ 	.short	0x0050


	//----- nvinfo : EIATTR_SW_WAR
	.align		4
.L_45:
        /*01a8*/ 	.byte	0x04, 0x36
        /*01aa*/ 	.short	(.L_47 - .L_46)
.L_46:
        /*01ac*/ 	.word	0x00000008
.L_47:


//--------------------- .nv.callgraph             --------------------------
	.section	.nv.callgraph,"",@"SHT_CUDA_CALLGRAPH"
	.align	4
	.sectionentsize	8
	.align		4
        /*0000*/ 	.word	0x00000000
	.align		4
        /*0004*/ 	.word	0xffffffff
	.align		4
        /*0008*/ 	.word	0x00000000
	.align		4
        /*000c*/ 	.word	0xfffffffe
	.align		4
        /*0010*/ 	.word	0x00000000
	.align		4
        /*0014*/ 	.word	0xfffffffd
	.align		4
        /*0018*/ 	.word	0x00000000
	.align		4
        /*001c*/ 	.word	0xfffffffc


//--------------------- .text.gluon_wgmma         --------------------------
	.section	.text.gluon_wgmma,"ax",@progbits
	.align	128
        .global         gluon_wgmma
        .type           gluon_wgmma,@function
        .size           gluon_wgmma,(.L_x_52 - gluon_wgmma)
        .other          gluon_wgmma,@"STO_CUDA_ENTRY STV_DEFAULT"
gluon_wgmma:
.text.gluon_wgmma:
[----:B------:R-:W-:Y:S01]  /*0000*/  LDC R1, c[0x0][0x28] ;  /* 0x00000a00ff017b82 */ /* 0x000fe20000000800 */
[----:B------:R-:W1:Y:S07]  /*0010*/  S2R R0, SR_TID.X ;  /* 0x0000000000007919 */ /* 0x000e6e0000002100 */
[----:B------:R-:W2:Y:S01]  /*0020*/  S2UR UR4, SR_CgaCtaId ;  /* 0x00000000000479c3 */ /* 0x000ea20000008800 */
[----:B------:R-:W-:Y:S01]  /*0030*/  UMOV UR56, 0x400 ;  /* 0x0000040000387882 */ /* 0x000fe20000000000 */
[----:B------:R-:W-:Y:S01]  /*0040*/  ULDC UR6, c[0x0][0xc] ;  /* 0x0000030000067ab9 */ /* 0x000fe20000000800 */
[----:B------:R-:W-:Y:S01]  /*0050*/  ULDC.64 UR48, c[0x0][0x250] ;  /* 0x0000940000307ab9 */ /* 0x000fe20000000a00 */
[----:B------:R-:W-:Y:S01]  /*0060*/  UMOV UR55, URZ ;  /* 0x0000003f00377c82 */ /* 0x000fe20008000000 */
[----:B------:R-:W-:Y:S03]  /*0070*/  BSSY B0, `(.L_x_0) ;  /* 0x000001e000007945 */ /* 0x000fe60003800000 */
[----:B------:R-:W3:Y:S08]  /*0080*/  LDC R5, c[0x0][0x228] ;  /* 0x00008a00ff057b82 */ /* 0x000ef00000000800 */
[----:B------:R-:W4:Y:S08]  /*0090*/  LDC R13, c[0x0][0x230] ;  /* 0x00008c00ff0d7b82 */ /* 0x000f300000000800 */
[----:B------:R-:W-:Y:S01]  /*00a0*/  S2UR UR50, SR_CTAID.Y ;  /* 0x00000000003279c3 */ /* 0x000fe20000002600 */
[----:B--2---:R-:W-:-:S03]  /*00b0*/  ULEA UR56, UR4, UR56, 0x18 ;  /* 0x0000003804387291 */ /* 0x004fc6000f8ec03f */
[----:B------:R-:W-:Y:S01]  /*00c0*/  ULDC UR4, c[0x0][0x10] ;  /* 0x0000040000047ab9 */ /* 0x000fe20000000800 */
[----:B-1----:R-:W-:-:S03]  /*00d0*/  LOP3.LUT R4, R0, 0x7f, RZ, 0xc0, !PT ;  /* 0x0000007f00047812 */ /* 0x002fc600078ec0ff */
[----:B------:R-:W1:Y:S01]  /*00e0*/  S2UR UR5, SR_CTAID.Z ;  /* 0x00000000000579c3 */ /* 0x000e620000002700 */
[----:B---3--:R-:W-:Y:S01]  /*00f0*/  VIADD R5, R5, 0xffffffff ;  /* 0xffffffff05057836 */ /* 0x008fe20000000000 */
[C---:B------:R-:W-:Y:S02]  /*0100*/  ISETP.GE.U32.AND P0, PT, R4.reuse, 0x20, PT ;  /* 0x000000200400780c */ /* 0x040fe40003f06070 */
[C---:B------:R-:W-:Y:S02]  /*0110*/  ISETP.NE.U32.AND P2, PT, R4.reuse, RZ, PT ;  /* 0x000000ff0400720c */ /* 0x040fe40003f45070 */
[----:B------:R-:W-:Y:S02]  /*0120*/  LEA R12, R4, UR56, 0x2 ;  /* 0x00000038040c7c11 */ /* 0x000fe4000f8e10ff */
[----:B------:R-:W2:Y:S01]  /*0130*/  S2UR UR51, SR_CTAID.X ;  /* 0x00000000003379c3 */ /* 0x000ea20000002500 */
[----:B----4-:R-:W-:-:S06]  /*0140*/  VIADD R8, R13, 0xffffffff ;  /* 0xffffffff0d087836 */ /* 0x010fcc0000000000 */
[----:B------:R3:W-:Y:S01]  /*0150*/  @!P0 STS [R12], RZ ;  /* 0x000000ff0c008388 */ /* 0x0007e20000000800 */
[----:B------:R-:W-:-:S03]  /*0160*/  NOP ;  /* 0x0000000000007918 */ /* 0x000fc60000000000 */
[----:B------:R3:W-:Y:S01]  /*0170*/  @!P2 STS [UR56+0x24], R5 ;  /* 0x00002405ff00a988 */ /* 0x0007e20008000838 */
[----:B-1----:R-:W-:-:S03]  /*0180*/  UIMAD UR4, UR5, UR4, UR50 ;  /* 0x00000004050472a4 */ /* 0x002fc6000f8e0232 */
[----:B------:R3:W-:Y:S01]  /*0190*/  @!P2 STS [UR56+0x20], R8 ;  /* 0x00002008ff00a988 */ /* 0x0007e20008000838 */
[----:B--2---:R-:W-:-:S04]  /*01a0*/  UIMAD UR4, UR4, UR6, UR51 ;  /* 0x00000006040472a4 */ /* 0x004fc8000f8e0233 */
[----:B------:R-:W-:-:S04]  /*01b0*/  UIMAD UR8, UR4, 0x180, URZ ;  /* 0x00000180040878a4 */ /* 0x000fc8000f8e023f */
[----:B------:R-:W-:-:S04]  /*01c0*/  UIADD3 UR4, UP0, UR8, UR48, URZ ;  /* 0x0000003008047290 */ /* 0x000fc8000ff1e03f */
[----:B------:R-:W-:Y:S01]  /*01d0*/  ULEA.HI.X.SX32 UR5, UR8, UR49, 0x1, UP0 ;  /* 0x0000003108057291 */ /* 0x000fe200080f0e3f */
[----:B---3--:R-:W-:Y:S11]  /*01e0*/  @P2 BRA `(.L_x_1) ;  /* 0x0000000000182947 */ /* 0x008ff60003800000 */
[----:B------:R-:W1:Y:S01]  /*01f0*/  LDS R2, [UR56+0x8] ;  /* 0x00000838ff027984 */ /* 0x000e620008000800 */
[----:B------:R-:W2:Y:S01]  /*0200*/  LDC.64 R6, c[0x0][0x210] ;  /* 0x00008400ff067b82 */ /* 0x000ea20000000a00 */
[----:B------:R-:W-:Y:S02]  /*0210*/  IMAD.MOV.U32 R3, RZ, RZ, 0x70 ;  /* 0x00000070ff037424 */ /* 0x000fe400078e00ff */
[----:B--2---:R2:W-:Y:S03]  /*0220*/  STS.64 [UR56], R6 ;  /* 0x00000006ff007988 */ /* 0x0045e60008000a38 */
[----:B-1----:R-:W-:-:S05]  /*0230*/  LOP3.LUT R2, R2, 0x10, R3, 0xd8, !PT ;  /* 0x0000001002027812 */ /* 0x002fca00078ed803 */
[----:B------:R2:W-:Y:S02]  /*0240*/  STS [UR56+0x8], R2 ;  /* 0x00000802ff007988 */ /* 0x0005e40008000838 */
.L_x_1:
[----:B------:R-:W-:Y:S05]  /*0250*/  BSYNC B0 ;  /* 0x0000000000007941 */ /* 0x000fea0003800000 */
.L_x_0:
[----:B------:R-:W-:Y:S04]  /*0260*/  BSSY B0, `(.L_x_2) ;  /* 0x000000a000007945 */ /* 0x000fe80003800000 */
[----:B------:R-:W-:Y:S05]  /*0270*/  @P2 BRA `(.L_x_3) ;  /* 0x0000000000202947 */ /* 0x000fea0003800000 */
[----:B--2---:R-:W1:Y:S01]  /*0280*/  LDS R2, [UR56+0x34] ;  /* 0x00003438ff027984 */ /* 0x004e620008000800 */
[----:B------:R-:W-:Y:S02]  /*0290*/  IMAD.MOV.U32 R3, RZ, RZ, 0x3f000000 ;  /* 0x3f000000ff037424 */ /* 0x000fe400078e00ff */
[----:B------:R-:W-:Y:S01]  /*02a0*/  @!P2 IMAD.MOV.U32 R6, RZ, RZ, 0x7f ;  /* 0x0000007fff06a424 */ /* 0x000fe200078e00ff */
[----:B------:R-:W2:Y:S02]  /*02b0*/  @!P2 LDS R7, [UR56+0x38] ;  /* 0x00003838ff07a984 */ /* 0x000ea40008000800 */
[----:B-1----:R-:W-:Y:S02]  /*02c0*/  LOP3.LUT R2, R2, 0xff000000, R3, 0xb8, !PT ;  /* 0xff00000002027812 */ /* 0x002fe400078eb803 */
[----:B--2---:R-:W-:-:S03]  /*02d0*/  @!P2 LOP3.LUT R3, R7, 0xff, R6, 0xb8, !PT ;  /* 0x000000ff0703a812 */ /* 0x004fc600078eb806 */
[----:B------:R1:W-:Y:S04]  /*02e0*/  STS [UR56+0x34], R2 ;  /* 0x00003402ff007988 */ /* 0x0003e80008000838 */
[----:B------:R1:W-:Y:S02]  /*02f0*/  @!P2 STS [UR56+0x38], R3 ;  /* 0x00003803ff00a988 */ /* 0x0003e40008000838 */
.L_x_3:
[----:B------:R-:W-:Y:S05]  /*0300*/  BSYNC B0 ;  /* 0x0000000000007941 */ /* 0x000fea0003800000 */
.L_x_2:
[----:B------:R-:W-:Y:S04]  /*0310*/  BSSY B0, `(.L_x_4) ;  /* 0x000000e000007945 */ /* 0x000fe80003800000 */
[----:B------:R-:W-:Y:S05]  /*0320*/  @P2 BRA `(.L_x_5) ;  /* 0x0000000000302947 */ /* 0x000fea0003800000 */
[----:B-1----:R-:W1:Y:S01]  /*0330*/  LDS R3, [UR56+0x34] ;  /* 0x00003438ff037984 */ /* 0x002e620008000800 */
[----:B--2---:R-:W2:Y:S03]  /*0340*/  LDC.64 R6, c[0x0][0x238] ;  /* 0x00008e00ff067b82 */ /* 0x004ea60000000a00 */
[----:B------:R-:W3:Y:S01]  /*0350*/  LDS R2, [UR56+0x1c] ;  /* 0x00001c38ff027984 */ /* 0x000ee20008000800 */
[C---:B--2---:R-:W-:Y:S01]  /*0360*/  SHF.L.U64.HI R7, R6.reuse, 0x1, R7 ;  /* 0x0000000106077819 */ /* 0x044fe20000010207 */
[----:B------:R-:W-:-:S03]  /*0370*/  IMAD.SHL.U32 R6, R6, 0x2, RZ ;  /* 0x0000000206067824 */ /* 0x000fc600078e00ff */
[--C-:B------:R-:W-:Y:S02]  /*0380*/  SHF.R.U32.HI R9, RZ, 0x4, R7.reuse ;  /* 0x00000004ff097819 */ /* 0x100fe40000011607 */
[----:B------:R-:W-:-:S05]  /*0390*/  SHF.R.U64 R6, R6, 0x4, R7 ;  /* 0x0000000406067819 */ /* 0x000fca0000001207 */
[----:B------:R4:W-:Y:S01]  /*03a0*/  STS [UR56+0xc], R6 ;  /* 0x00000c06ff007988 */ /* 0x0009e20008000838 */
[----:B-1----:R-:W-:Y:S02]  /*03b0*/  LOP3.LUT R3, R3, 0x7, RZ, 0xb8, !PT ;  /* 0x0000000703037812 */ /* 0x002fe400078eb8ff */
[----:B---3--:R-:W-:-:S03]  /*03c0*/  LOP3.LUT R2, R2, 0xf, R9, 0xb8, !PT ;  /* 0x0000000f02027812 */ /* 0x008fc600078eb809 */
[----:B------:R4:W-:Y:S04]  /*03d0*/  STS [UR56+0x34], R3 ;  /* 0x00003403ff007988 */ /* 0x0009e80008000838 */
[----:B------:R4:W-:Y:S02]  /*03e0*/  STS [UR56+0x1c], R2 ;  /* 0x00001c02ff007988 */ /* 0x0009e40008000838 */
.L_x_5:
[----:B------:R-:W-:Y:S05]  /*03f0*/  BSYNC B0 ;  /* 0x0000000000007941 */ /* 0x000fea0003800000 */
.L_x_4:
[----:B------:R-:W-:Y:S04]  /*0400*/  BSSY B1, `(.L_x_6) ;  /* 0x000001a000017945 */ /* 0x000fe80003800000 */
[----:B------:R-:W-:Y:S04]  /*0410*/  BSSY B0, `(.L_x_7) ;  /* 0x0000015000007945 */ /* 0x000fe80003800000 */
[----:B------:R-:W-:Y:S05]  /*0420*/  @P2 BRA `(.L_x_8) ;  /* 0x0000000000202947 */ /* 0x000fea0003800000 */
[----:B-12-4-:R-:W1:Y:S02]  /*0430*/  LDS R2, [UR56+0x34] ;  /* 0x00003438ff027984 */ /* 0x016e640008000800 */
[----:B-1----:R-:W-:-:S05]  /*0440*/  LOP3.LUT R2, R2, 0x38, RZ, 0xb8, !PT ;  /* 0x0000003802027812 */ /* 0x002fca00078eb8ff */
[----:B------:R1:W-:Y:S01]  /*0450*/  STS [UR56+0x34], R2 ;  /* 0x00003402ff007988 */ /* 0x0003e20008000838 */
[----:B------:R-:W-:Y:S05]  /*0460*/  @P2 BRA `(.L_x_9) ;  /* 0x0000000000202947 */ /* 0x000fea0003800000 */
[----:B-1----:R-:W1:Y:S01]  /*0470*/  LDS R2, [UR56+0x8] ;  /* 0x00000838ff027984 */ /* 0x002e620008000800 */
[----:B------:R-:W-:-:S05]  /*0480*/  IMAD.MOV.U32 R3, RZ, RZ, 0x780 ;  /* 0x00000780ff037424 */ /* 0x000fca00078e00ff */
[----:B-1----:R-:W-:-:S05]  /*0490*/  LOP3.LUT R2, R2, 0x500, R3, 0xd8, !PT ;  /* 0x0000050002027812 */ /* 0x002fca00078ed803 */
[----:B------:R3:W-:Y:S02]  /*04a0*/  STS [UR56+0x8], R2 ;  /* 0x00000802ff007988 */ /* 0x0007e40008000838 */
.L_x_8:
[----:B------:R-:W-:Y:S05]  /*04b0*/  @P2 BRA `(.L_x_10) ;  /* 0x0000000000282947 */ /* 0x000fea0003800000 */
[----:B-1234-:R-:W1:Y:S02]  /*04c0*/  LDS R2, [UR56+0x8] ;  /* 0x00000838ff027984 */ /* 0x01ee640008000800 */
[----:B-1----:R-:W-:-:S05]  /*04d0*/  LOP3.LUT R2, R2, 0x1800, RZ, 0xb8, !PT ;  /* 0x0000180002027812 */ /* 0x002fca00078eb8ff */
[----:B------:R2:W-:Y:S02]  /*04e0*/  STS [UR56+0x8], R2 ;  /* 0x00000802ff007988 */ /* 0x0005e40008000838 */
.L_x_9:
[----:B------:R-:W-:Y:S05]  /*04f0*/  @P2 BREAK B0 ;  /* 0x0000000000002942 */ /* 0x000fea0003800000 */
[----:B------:R-:W-:Y:S05]  /*0500*/  @P2 BRA `(.L_x_11) ;  /* 0x0000000000242947 */ /* 0x000fea0003800000 */
[----:B------:R-:W3:Y:S01]  /*0510*/  LDS R3, [UR56+0x8] ;  /* 0x00000838ff037984 */ /* 0x000ee20008000800 */
[----:B-12---:R-:W-:-:S05]  /*0520*/  IMAD.MOV.U32 R2, RZ, RZ, 0x6000 ;  /* 0x00006000ff027424 */ /* 0x006fca00078e00ff */
[----:B---3--:R-:W-:-:S04]  /*0530*/  LOP3.LUT R2, R3, 0x6000, R2, 0xd8, !PT ;  /* 0x0000600003027812 */ /* 0x008fc800078ed802 */
[----:B------:R-:W-:-:S05]  /*0540*/  LOP3.LUT R2, R2, 0x400000, RZ, 0xb8, !PT ;  /* 0x0040000002027812 */ /* 0x000fca00078eb8ff */
[----:B------:R5:W-:Y:S02]  /*0550*/  STS [UR56+0x8], R2 ;  /* 0x00000802ff007988 */ /* 0x000be40008000838 */
.L_x_10:
[----:B------:R-:W-:Y:S05]  /*0560*/  BSYNC B0 ;  /* 0x0000000000007941 */ /* 0x000fea0003800000 */
.L_x_7:
[----:B-12345:R-:W1:Y:S02]  /*0570*/  @!P2 LDS R2, [UR56+0x8] ;  /* 0x00000838ff02a984 */ /* 0x03ee640008000800 */
[----:B-1----:R-:W-:-:S05]  /*0580*/  @!P2 LOP3.LUT R2, R2, 0x8000, RZ, 0xb8, !PT ;  /* 0x000080000202a812 */ /* 0x002fca00078eb8ff */
[----:B------:R3:W-:Y:S02]  /*0590*/  @!P2 STS [UR56+0x8], R2 ;  /* 0x00000802ff00a988 */ /* 0x0007e40008000838 */
.L_x_11:
[----:B------:R-:W-:Y:S05]  /*05a0*/  BSYNC B1 ;  /* 0x0000000000017941 */ /* 0x000fea0003800000 */
.L_x_6:
[----:B------:R-:W-:Y:S05]  /*05b0*/  WARPSYNC.ALL ;  /* 0x0000000000007948 */ /* 0x000fea0003800000 */
[----:B------:R-:W-:Y:S05]  /*05c0*/  @P0 BRA `(.L_x_12) ;  /* 0x0000000000280947 */ /* 0x000fea0003800000 */
[----:B-123--:R-:W1:Y:S01]  /*05d0*/  S2R R2, SR_LANEID ;  /* 0x0000000000027919 */ /* 0x00ee620000000000 */
[----:B------:R-:W-:Y:S05]  /*05e0*/  WARPSYNC.ALL ;  /* 0x0000000000007948 */ /* 0x000fea0003800000 */
[----:B-1----:R-:W-:-:S05]  /*05f0*/  IMAD.SHL.U32 R6, R2, 0x4, RZ ;  /* 0x0000000402067824 */ /* 0x002fca00078e00ff */
[----:B------:R-:W1:Y:S01]  /*0600*/  LDS R7, [R6+UR56] ;  /* 0x0000003806077984 */ /* 0x000e620008000800 */
[----:B------:R-:W-:-:S05]  /*0610*/  IADD3 R2, P1, R6, UR4, RZ ;  /* 0x0000000406027c10 */ /* 0x000fca000ff3e0ff */
[----:B------:R-:W-:-:S05]  /*0620*/  IMAD.X R3, RZ, RZ, UR5, P1 ;  /* 0x00000005ff037e24 */ /* 0x000fca00088e06ff */
[----:B-1----:R4:W5:Y:S01]  /*0630*/  ATOMG.E.EXCH.STRONG.GPU PT, RZ, [R2], R7 ;  /* 0x0000000702ff73a8 */ /* 0x00296200041ee100 */
[----:B------:R-:W-:-:S04]  /*0640*/  DEPBAR {5,4,3,2,1,0} ;  /* 0x0000003f0000791a */ /* 0x000fc80000000000 */
[----:B------:R4:W-:Y:S01]  /*0650*/  UTMACCTL.IV [UR4] ;  /* 0x00000000040079b9 */ /* 0x0009e20008000000 */
[----:B------:R-:W-:Y:S01]  /*0660*/  NOP ;  /* 0x0000000000007918 */ /* 0x000fe20000000000 */
.L_x_12:
[----:B------:R-:W-:Y:S05]  /*0670*/  @P0 BRA `(.L_x_13) ;  /* 0x00000000000c0947 */ /* 0x000fea0003800000 */
[----:B------:R0:W-:Y:S01]  /*0680*/  UTMACMDFLUSH ;  /* 0x00000000000079b7 */ /* 0x0001e20000000000 */
[----:B------:R-:W-:Y:S05]  /*0690*/  @P0 BRA `(.L_x_13) ;  /* 0x0000000000040947 */ /* 0x000fea0003800000 */
[----:B------:R-:W-:-:S04]  /*06a0*/  DEPBAR.LE SB0, 0x0 ;  /* 0x000080000000791a */ /* 0x000fc80000000000 */
.L_x_13:
[----:B------:R-:W-:Y:S05]  /*06b0*/  WARPSYNC.ALL ;  /* 0x0000000000007948 */ /* 0x000fea0003800000 */
[----:B-----5:R-:W-:Y:S06]  /*06c0*/  BAR.SYNC.DEFER_BLOCKING 0x0 ;  /* 0x0000000000007b1d */ /* 0x020fec0000010000 */
[----:B------:R-:W-:Y:S02]  /*06d0*/  BSSY B1, `(.L_x_14) ;  /* 0x000000b000017945 */ /* 0x000fe40003800000 */
[----:B------:R-:W-:Y:S06]  /*06e0*/  BAR.SYNC.DEFER_BLOCKING 0x0 ;  /* 0x0000000000007b1d */ /* 0x000fec0000010000 */
[----:B------:R5:W-:Y:S01]  /*06f0*/  @!P0 STS [R12], RZ ;  /* 0x000000ff0c008388 */ /* 0x000be20000000800 */
[----:B------:R-:W-:Y:S01]  /*0700*/  NOP ;  /* 0x0000000000007918 */ /* 0x000fe20000000000 */
[----:B------:R-:W-:Y:S05]  /*0710*/  @P2 BRA `(.L_x_15) ;  /* 0x0000000000182947 */ /* 0x000fea0003800000 */
[----:B-1234-:R-:W1:Y:S01]  /*0720*/  LDS R2, [UR56+0x8] ;  /* 0x00000838ff027984 */ /* 0x01ee620008000800 */
[----:B------:R-:W2:Y:S01]  /*0730*/  LDC.64 R6, c[0x0][0x218] ;  /* 0x00008600ff067b82 */ /* 0x000ea20000000a00 */
[----:B------:R-:W-:Y:S02]  /*0740*/  IMAD.MOV.U32 R3, RZ, RZ, 0x70 ;  /* 0x00000070ff037424 */ /* 0x000fe400078e00ff */
[----:B--2---:R2:W-:Y:S03]  /*0750*/  STS.64 [UR56], R6 ;  /* 0x00000006ff007988 */ /* 0x0045e60008000a38 */
[----:B-1----:R-:W-:-:S05]  /*0760*/  LOP3.LUT R2, R2, 0x10, R3, 0xd8, !PT ;  /* 0x0000001002027812 */ /* 0x002fca00078ed803 */
[----:B------:R2:W-:Y:S02]  /*0770*/  STS [UR56+0x8], R2 ;  /* 0x00000802ff007988 */ /* 0x0005e40008000838 */
.L_x_15:
[----:B----4-:R-:W-:Y:S05]  /*0780*/  BSYNC B1 ;  /* 0x0000000000017941 */ /* 0x010fea0003800000 */
.L_x_14:
[----:B------:R-:W-:Y:S04]  /*0790*/  BSSY B2, `(.L_x_16) ;  /* 0x000000f000027945 */ /* 0x000fe80003800000 */
[----:B------:R-:W-:Y:S04]  /*07a0*/  BSSY B1, `(.L_x_17) ;  /* 0x000000c000017945 */ /* 0x000fe80003800000 */
[----:B------:R-:W-:Y:S05]  /*07b0*/  @P2 BRA `(.L_x_18) ;  /* 0x0000000000282947 */ /* 0x000fea0003800000 */
[----:B-123--:R-:W1:Y:S01]  /*07c0*/  LDS R2, [UR56+0x34] ;  /* 0x00003438ff027984 */ /* 0x00ee620008000800 */
[----:B------:R-:W-:Y:S01]  /*07d0*/  IMAD.MOV.U32 R3, RZ, RZ, 0x3f000000 ;  /* 0x3f000000ff037424 */ /* 0x000fe200078e00ff */
[----:B------:R-:W-:Y:S05]  /*07e0*/  @P2 BREAK B1 ;  /* 0x0000000000012942 */ /* 0x000fea0003800000 */
[----:B-1----:R-:W-:-:S05]  /*07f0*/  LOP3.LUT R2, R2, 0xff000000, R3, 0xb8, !PT ;  /* 0xff00000002027812 */ /* 0x002fca00078eb803 */
[----:B------:R1:W-:Y:S01]  /*0800*/  STS [UR56+0x34], R2 ;  /* 0x00003402ff007988 */ /* 0x0003e20008000838 */
[----:B------:R-:W-:Y:S05]  /*0810*/  @P2 BRA `(.L_x_19) ;  /* 0x0000000000182947 */ /* 0x000fea0003800000 */
[----:B-1----:R-:W1:Y:S01]  /*0820*/  LDS R2, [UR56+0x38] ;  /* 0x00003838ff027984 */ /* 0x002e620008000800 */
[----:B------:R-:W-:-:S05]  /*0830*/  IMAD.MOV.U32 R3, RZ, RZ, 0x7f ;  /* 0x0000007fff037424 */ /* 0x000fca00078e00ff */
[----:B-1----:R-:W-:-:S05]  /*0840*/  LOP3.LUT R2, R2, 0xff, R3, 0xb8, !PT ;  /* 0x000000ff02027812 */ /* 0x002fca00078eb803 */
[----:B------:R4:W-:Y:S02]  /*0850*/  STS [UR56+0x38], R2 ;  /* 0x00003802ff007988 */ /* 0x0009e40008000838 */
.L_x_18:
[----:B------:R-:W-:Y:S05]  /*0860*/  BSYNC B1 ;  /* 0x0000000000017941 */ /* 0x000fea0003800000 */
.L_x_17:
[----:B------:R1:W-:Y:S02]  /*0870*/  @!P2 STS [UR56+0x20], R8 ;  /* 0x00002008ff00a988 */ /* 0x0003e40008000838 */
.L_x_19:
[----:B------:R-:W-:Y:S05]  /*0880*/  BSYNC B2 ;  /* 0x0000000000027941 */ /* 0x000fea0003800000 */
.L_x_16:
[----:B------:R-:W-:Y:S05]  /*0890*/  WARPSYNC.ALL ;  /* 0x0000000000007948 */ /* 0x000fea0003800000 */
[----:B--2---:R-:W2:Y:S01]  /*08a0*/  LDC R6, c[0x0][0x22c] ;  /* 0x00008b00ff067b82 */ /* 0x004ea20000000800 */
[----:B------:R-:W-:Y:S01]  /*08b0*/  BSSY B2, `(.L_x_20) ;  /* 0x0000010000027945 */ /* 0x000fe20003800000 */
[----:B--2---:R-:W-:-:S05]  /*08c0*/  VIADD R6, R6, 0xffffffff ;  /* 0xffffffff06067836 */ /* 0x004fca0000000000 */
[----:B------:R2:W-:Y:S01]  /*08d0*/  @!P2 STS [UR56+0x24], R6 ;  /* 0x00002406ff00a988 */ /* 0x0005e20008000838 */
[----:B------:R-:W-:Y:S05]  /*08e0*/  @P2 BRA `(.L_x_21) ;  /* 0x0000000000302947 */ /* 0x000fea0003800000 */
[----:B------:R-:W2:Y:S01]  /*08f0*/  LDS R3, [UR56+0x34] ;  /* 0x00003438ff037984 */ /* 0x000ea20008000800 */
[----:B------:R-:W2:Y:S03]  /*0900*/  LDC.64 R10, c[0x0][0x240] ;  /* 0x00009000ff0a7b82 */ /* 0x000ea60000000a00 */
[----:B-1-34-:R-:W1:Y:S01]  /*0910*/  LDS R2, [UR56+0x1c] ;  /* 0x00001c38ff027984 */ /* 0x01ae620008000800 */
[C---:B--2---:R-:W-:Y:S01]  /*0920*/  SHF.L.U64.HI R8, R10.reuse, 0x1, R11 ;  /* 0x000000010a087819 */ /* 0x044fe2000001020b */
[----:B------:R-:W-:-:S03]  /*0930*/  IMAD.SHL.U32 R7, R10, 0x2, RZ ;  /* 0x000000020a077824 */ /* 0x000fc600078e00ff */
[--C-:B------:R-:W-:Y:S02]  /*0940*/  SHF.R.U32.HI R9, RZ, 0x4, R8.reuse ;  /* 0x00000004ff097819 */ /* 0x100fe40000011608 */
[----:B------:R-:W-:-:S05]  /*0950*/  SHF.R.U64 R7, R7, 0x4, R8 ;  /* 0x0000000407077819 */ /* 0x000fca0000001208 */
[----:B------:R2:W-:Y:S01]  /*0960*/  STS [UR56+0xc], R7 ;  /* 0x00000c07ff007988 */ /* 0x0005e20008000838 */
[----:B------:R-:W-:Y:S02]  /*0970*/  LOP3.LUT R3, R3, 0x7, RZ, 0xb8, !PT ;  /* 0x0000000703037812 */ /* 0x000fe400078eb8ff */
[----:B-1----:R-:W-:-:S03]  /*0980*/  LOP3.LUT R2, R2, 0xf, R9, 0xb8, !PT ;  /* 0x0000000f02027812 */ /* 0x002fc600078eb809 */
[----:B------:R2:W-:Y:S04]  /*0990*/  STS [UR56+0x34], R3 ;  /* 0x00003403ff007988 */ /* 0x0005e80008000838 */
[----:B------:R2:W-:Y:S02]  /*09a0*/  STS [UR56+0x1c], R2 ;  /* 0x00001c02ff007988 */ /* 0x0005e40008000838 */
.L_x_21:
[----:B------:R-:W-:Y:S05]  /*09b0*/  BSYNC B2 ;  /* 0x0000000000027941 */ /* 0x000fea0003800000 */
.L_x_20:
[----:B------:R-:W-:Y:S04]  /*09c0*/  BSSY B3, `(.L_x_22) ;  /* 0x000001a000037945 */ /* 0x000fe80003800000 */
[----:B------:R-:W-:Y:S04]  /*09d0*/  BSSY B2, `(.L_x_23) ;  /* 0x0000015000027945 */ /* 0x000fe80003800000 */
[----:B------:R-:W-:Y:S05]  /*09e0*/  @P2 BRA `(.L_x_24) ;  /* 0x0000000000202947 */ /* 0x000fea0003800000 */
[----:B-1234-:R-:W1:Y:S02]  /*09f0*/  LDS R2, [UR56+0x34] ;  /* 0x00003438ff027984 */ /* 0x01ee640008000800 */
[----:B-1----:R-:W-:-:S05]  /*0a00*/  LOP3.LUT R2, R2, 0x38, RZ, 0xb8, !PT ;  /* 0x0000003802027812 */ /* 0x002fca00078eb8ff */
[----:B------:R1:W-:Y:S01]  /*0a10*/  STS [UR56+0x34], R2 ;  /* 0x00003402ff007988 */ /* 0x0003e20008000838 */
[----:B------:R-:W-:Y:S05]  /*0a20*/  @P2 BRA `(.L_x_25) ;  /* 0x0000000000202947 */ /* 0x000fea0003800000 */
[----:B-1----:R-:W1:Y:S01]  /*0a30*/  LDS R2, [UR56+0x8] ;  /* 0x00000838ff027984 */ /* 0x002e620008000800 */
[----:B------:R-:W-:-:S05]  /*0a40*/  IMAD.MOV.U32 R3, RZ, RZ, 0x780 ;  /* 0x00000780ff037424 */ /* 0x000fca00078e00ff */
[----:B-1----:R-:W-:-:S05]  /*0a50*/  LOP3.LUT R2, R2, 0x500, R3, 0xd8, !PT ;  /* 0x0000050002027812 */ /* 0x002fca00078ed803 */
[----:B------:R1:W-:Y:S02]  /*0a60*/  STS [UR56+0x8], R2 ;  /* 0x00000802ff007988 */ /* 0x0003e40008000838 */
.L_x_24:
[----:B------:R-:W-:Y:S05]  /*0a70*/  @P2 BRA `(.L_x_26) ;  /* 0x0000000000282947 */ /* 0x000fea0003800000 */
[----:B-1234-:R-:W1:Y:S02]  /*0a80*/  LDS R2, [UR56+0x8] ;  /* 0x00000838ff027984 */ /* 0x01ee640008000800 */
[----:B-1----:R-:W-:-:S05]  /*0a90*/  LOP3.LUT R2, R2, 0x1800, RZ, 0xb8, !PT ;  /* 0x0000180002027812 */ /* 0x002fca00078eb8ff */
[----:B------:R2:W-:Y:S02]  /*0aa0*/  STS [UR56+0x8], R2 ;  /* 0x00000802ff007988 */ /* 0x0005e40008000838 */
.L_x_25:
[----:B------:R-:W-:Y:S05]  /*0ab0*/  @P2 BREAK B2 ;  /* 0x0000000000022942 */ /* 0x000fea0003800000 */
[----:B------:R-:W-:Y:S05]  /*0ac0*/  @P2 BRA `(.L_x_27) ;  /* 0x0000000000242947 */ /* 0x000fea0003800000 */
[----:B-12---:R-:W1:Y:S01]  /*0ad0*/  LDS R2, [UR56+0x8] ;  /* 0x00000838ff027984 */ /* 0x006e620008000800 */
[----:B------:R-:W-:-:S05]  /*0ae0*/  IMAD.MOV.U32 R3, RZ, RZ, 0x6000 ;  /* 0x00006000ff037424 */ /* 0x000fca00078e00ff */
[----:B-1----:R-:W-:-:S04]  /*0af0*/  LOP3.LUT R2, R2, 0x6000, R3, 0xd8, !PT ;  /* 0x0000600002027812 */ /* 0x002fc800078ed803 */
[----:B------:R-:W-:-:S05]  /*0b00*/  LOP3.LUT R2, R2, 0x400000, RZ, 0xb8, !PT ;  /* 0x0040000002027812 */ /* 0x000fca00078eb8ff */
[----:B------:R1:W-:Y:S02]  /*0b10*/  STS [UR56+0x8], R2 ;  /* 0x00000802ff007988 */ /* 0x0003e40008000838 */
.L_x_26:
[----:B------:R-:W-:Y:S05]  /*0b20*/  BSYNC B2 ;  /* 0x0000000000027941 */ /* 0x000fea0003800000 */
.L_x_23:
[----:B-1234-:R-:W1:Y:S02]  /*0b30*/  @!P2 LDS R2, [UR56+0x8] ;  /* 0x00000838ff02a984 */ /* 0x01ee640008000800 */
[----:B-1----:R-:W-:-:S05]  /*0b40*/  @!P2 LOP3.LUT R2, R2, 0x8000, RZ, 0xb8, !PT ;  /* 0x000080000202a812 */ /* 0x002fca00078eb8ff */
[----:B------:R3:W-:Y:S02]  /*0b50*/  @!P2 STS [UR56+0x8], R2 ;  /* 0x00000802ff00a988 */ /* 0x0007e40008000838 */
.L_x_27:
[----:B------:R-:W-:Y:S05]  /*0b60*/  BSYNC B3 ;  /* 0x0000000000037941 */ /* 0x000fea0003800000 */
.L_x_22:
[----:B------:R-:W-:Y:S05]  /*0b70*/  WARPSYNC.ALL ;  /* 0x0000000000007948 */ /* 0x000fea0003800000 */
[----:B------:R-:W-:-:S04]  /*0b80*/  UIADD3 UR7, UR8, 0x80, URZ ;  /* 0x0000008008077890 */ /* 0x000fc8000fffe03f */
[----:B------:R-:W-:-:S04]  /*0b90*/  UIADD3 UR6, UP0, UR7, UR48, URZ ;  /* 0x0000003007067290 */ /* 0x000fc8000ff1e03f */
[----:B------:R-:W-:Y:S01]  /*0ba0*/  ULEA.HI.X.SX32 UR7, UR7, UR49, 0x1, UP0 ;  /* 0x0000003107077291 */ /* 0x000fe200080f0e3f */
[----:B------:R-:W-:Y:S11]  /*0bb0*/  @P0 BRA `(.L_x_28) ;  /* 0x0000000000280947 */ /* 0x000ff60003800000 */
[----:B-123--:R-:W1:Y:S01]  /*0bc0*/  S2R R2, SR_LANEID ;  /* 0x0000000000027919 */ /* 0x00ee620000000000 */
[----:B------:R-:W-:Y:S05]  /*0bd0*/  WARPSYNC.ALL ;  /* 0x0000000000007948 */ /* 0x000fea0003800000 */
[----:B-1----:R-:W-:-:S05]  /*0be0*/  IMAD.SHL.U32 R8, R2, 0x4, RZ ;  /* 0x0000000402087824 */ /* 0x002fca00078e00ff */
[----:B------:R-:W1:Y:S01]  /*0bf0*/  LDS R7, [R8+UR56] ;  /* 0x0000003808077984 */ /* 0x000e620008000800 */
[----:B------:R-:W-:-:S05]  /*0c00*/  IADD3 R2, P1, R8, UR6, RZ ;  /* 0x0000000608027c10 */ /* 0x000fca000ff3e0ff */
[----:B------:R-:W-:-:S05]  /*0c10*/  IMAD.X R3, RZ, RZ, UR7, P1 ;  /* 0x00000007ff037e24 */ /* 0x000fca00088e06ff */
[----:B-1----:R4:W2:Y:S01]  /*0c20*/  ATOMG.E.EXCH.STRONG.GPU PT, RZ, [R2], R7 ;  /* 0x0000000702ff73a8 */ /* 0x0028a200041ee100 */
[----:B------:R-:W-:-:S04]  /*0c30*/  DEPBAR {5,4,3,2,1,0} ;  /* 0x0000003f0000791a */ /* 0x000fc80000000000 */
[----:B------:R4:W-:Y:S01]  /*0c40*/  UTMACCTL.IV [UR6] ;  /* 0x00000000060079b9 */ /* 0x0009e20008000000 */
[----:B------:R-:W-:Y:S01]  /*0c50*/  NOP ;  /* 0x0000000000007918 */ /* 0x000fe20000000000 */
.L_x_28:
[----:B------:R-:W-:Y:S05]  /*0c60*/  @P0 BRA `(.L_x_29) ;  /* 0x00000000000c0947 */ /* 0x000fea0003800000 */
[----:B------:R0:W-:Y:S01]  /*0c70*/  UTMACMDFLUSH ;  /* 0x00000000000079b7 */ /* 0x0001e20000000000 */
[----:B------:R-:W-:Y:S05]  /*0c80*/  @P0 BRA `(.L_x_29) ;  /* 0x0000000000040947 */ /* 0x000fea0003800000 */
[----:B------:R-:W-:-:S04]  /*0c90*/  DEPBAR.LE SB0, 0x0 ;  /* 0x000080000000791a */ /* 0x000fc80000000000 */
.L_x_29:
[----:B------:R-:W-:Y:S05]  /*0ca0*/  WARPSYNC.ALL ;  /* 0x0000000000007948 */ /* 0x000fea0003800000 */
[----:B--2---:R-:W-:Y:S06]  /*0cb0*/  BAR.SYNC.DEFER_BLOCKING 0x0 ;  /* 0x0000000000007b1d */ /* 0x004fec0000010000 */
[----:B------:R-:W-:Y:S02]  /*0cc0*/  BSSY B3, `(.L_x_30) ;  /* 0x000000b000037945 */ /* 0x000fe40003800000 */
[----:B------:R-:W-:Y:S06]  /*0cd0*/  BAR.SYNC.DEFER_BLOCKING 0x0 ;  /* 0x0000000000007b1d */ /* 0x000fec0000010000 */
[----:B------:R2:W-:Y:S01]  /*0ce0*/  @!P0 STS [R12], RZ ;  /* 0x000000ff0c008388 */ /* 0x0005e20000000800 */
[----:B------:R-:W-:Y:S01]  /*0cf0*/  NOP ;  /* 0x0000000000007918 */ /* 0x000fe20000000000 */
[----:B------:R-:W-:Y:S05]  /*0d00*/  @P2 BRA `(.L_x_31) ;  /* 0x0000000000182947 */ /* 0x000fea0003800000 */
[----:B-1-34-:R-:W1:Y:S01]  /*0d10*/  LDS R2, [UR56+0x8] ;  /* 0x00000838ff027984 */ /* 0x01ae620008000800 */
[----:B------:R-:W3:Y:S01]  /*0d20*/  LDC.64 R8, c[0x0][0x220] ;  /* 0x00008800ff087b82 */ /* 0x000ee20000000a00 */
[----:B------:R-:W-:Y:S02]  /*0d30*/  IMAD.MOV.U32 R3, RZ, RZ, 0x70 ;  /* 0x00000070ff037424 */ /* 0x000fe400078e00ff */
[----:B---3--:R3:W-:Y:S03]  /*0d40*/  STS.64 [UR56], R8 ;  /* 0x00000008ff007988 */ /* 0x0087e60008000a38 */
[----:B-1----:R-:W-:-:S05]  /*0d50*/  LOP3.LUT R2, R2, 0x10, R3, 0xd8, !PT ;  /* 0x0000001002027812 */ /* 0x002fca00078ed803 */
[----:B------:R3:W-:Y:S02]  /*0d60*/  STS [UR56+0x8], R2 ;  /* 0x00000802ff007988 */ /* 0x0007e40008000838 */
.L_x_31:
[----:B----4-:R-:W-:Y:S05]  /*0d70*/  BSYNC B3 ;  /* 0x0000000000037941 */ /* 0x010fea0003800000 */
.L_x_30:
[----:B------:R-:W-:Y:S04]  /*0d80*/  BSSY B4, `(.L_x_32) ;  /* 0x0000011000047945 */ /* 0x000fe80003800000 */
[----:B------:R-:W-:Y:S04]  /*0d90*/  BSSY B3, `(.L_x_33) ;  /* 0x000000e000037945 */ /* 0x000fe80003800000 */
[----:B------:R-:W-:Y:S05]  /*0da0*/  @P2 BRA `(.L_x_34) ;  /* 0x0000000000242947 */ /* 0x000fea0003800000 */
[----:B-1-3--:R-:W1:Y:S01]  /*0db0*/  LDS R2, [UR56+0x34] ;  /* 0x00003438ff027984 */ /* 0x00ae620008000800 */
[----:B------:R-:W-:-:S05]  /*0dc0*/  IMAD.MOV.U32 R3, RZ, RZ, 0x3f000000 ;  /* 0x3f000000ff037424 */ /* 0x000fca00078e00ff */
[----:B-1----:R-:W-:-:S05]  /*0dd0*/  LOP3.LUT R2, R2, 0xff000000, R3, 0xb8, !PT ;  /* 0xff00000002027812 */ /* 0x002fca00078eb803 */
[----:B------:R1:W-:Y:S01]  /*0de0*/  STS [UR56+0x34], R2 ;  /* 0x00003402ff007988 */ /* 0x0003e20008000838 */
[----:B------:R-:W-:Y:S05]  /*0df0*/  @P2 BRA `(.L_x_35) ;  /* 0x00000000001c2947 */ /* 0x000fea0003800000 */
[----:B-1----:R-:W1:Y:S01]  /*0e00*/  LDS R2, [UR56+0x38] ;  /* 0x00003838ff027984 */ /* 0x002e620008000800 */
[----:B------:R-:W-:-:S05]  /*0e10*/  IMAD.MOV.U32 R3, RZ, RZ, 0x7f ;  /* 0x0000007fff037424 */ /* 0x000fca00078e00ff */
[----:B-1----:R-:W-:-:S05]  /*0e20*/  LOP3.LUT R2, R2, 0xff, R3, 0xb8, !PT ;  /* 0x000000ff02027812 */ /* 0x002fca00078eb803 */
[----:B------:R4:W-:Y:S02]  /*0e30*/  STS [UR56+0x38], R2 ;  /* 0x00003802ff007988 */ /* 0x0009e40008000838 */
.L_x_34:
[----:B------:R-:W-:Y:S05]  /*0e40*/  @P2 BREAK B3 ;  /* 0x0000000000032942 */ /* 0x000fea0003800000 */
[----:B------:R-:W-:Y:S05]  /*0e50*/  @P2 BRA `(.L_x_36) ;  /* 0x00000000000c2947 */ /* 0x000fea0003800000 */
[----:B------:R1:W-:Y:S02]  /*0e60*/  STS [UR56+0x20], R6 ;  /* 0x00002006ff007988 */ /* 0x0003e40008000838 */
.L_x_35:
[----:B------:R-:W-:Y:S05]  /*0e70*/  BSYNC B3 ;  /* 0x0000000000037941 */ /* 0x000fea0003800000 */
.L_x_33:
[----:B------:R1:W-:Y:S02]  /*0e80*/  @!P2 STS [UR56+0x24], R5 ;  /* 0x00002405ff00a988 */ /* 0x0003e40008000838 */
.L_x_36:
[----:B------:R-:W-:Y:S05]  /*0e90*/  BSYNC B4 ;  /* 0x0000000000047941 */ /* 0x000fea0003800000 */
.L_x_32:
[----:B------:R-:W-:Y:S05]  /*0ea0*/  WARPSYNC.ALL ;  /* 0x0000000000007948 */ /* 0x000fea0003800000 */
[----:B------:R-:W-:Y:S04]  /*0eb0*/  BSSY B4, `(.L_x_37) ;  /* 0x000000e000047945 */ /* 0x000fe80003800000 */
[----:B------:R-:W-:Y:S05]  /*0ec0*/  @P2 BRA `(.L_x_38) ;  /* 0x0000000000302947 */ /* 0x000fea0003800000 */
[----:B------:R-:W5:Y:S01]  /*0ed0*/  LDS R3, [UR56+0x34] ;  /* 0x00003438ff037984 */ /* 0x000f620008000800 */
[----:B---3--:R-:W3:Y:S03]  /*0ee0*/  LDC.64 R8, c[0x0][0x248] ;  /* 0x00009200ff087b82 */ /* 0x008ee60000000a00 */
[----:B-1--4-:R-:W1:Y:S01]  /*0ef0*/  LDS R2, [UR56+0x1c] ;  /* 0x00001c38ff027984 */ /* 0x012e620008000800 */
[C---:B---3--:R-:W-:Y:S01]  /*0f00*/  SHF.L.U64.HI R6, R8.reuse, 0x1, R9 ;  /* 0x0000000108067819 */ /* 0x048fe20000010209 */
[----:B------:R-:W-:-:S03]  /*0f10*/  IMAD.SHL.U32 R5, R8, 0x2, RZ ;  /* 0x0000000208057824 */ /* 0x000fc600078e00ff */
[--C-:B------:R-:W-:Y:S02]  /*0f20*/  SHF.R.U32.HI R7, RZ, 0x4, R6.reuse ;  /* 0x00000004ff077819 */ /* 0x100fe40000011606 */
[----:B------:R-:W-:-:S05]  /*0f30*/  SHF.R.U64 R5, R5, 0x4, R6 ;  /* 0x0000000405057819 */ /* 0x000fca0000001206 */
[----:B------:R3:W-:Y:S01]  /*0f40*/  STS [UR56+0xc], R5 ;  /* 0x00000c05ff007988 */ /* 0x0007e20008000838 */
[----:B-----5:R-:W-:Y:S02]  /*0f50*/  LOP3.LUT R3, R3, 0x7, RZ, 0xb8, !PT ;  /* 0x0000000703037812 */ /* 0x020fe400078eb8ff */
[----:B-1----:R-:W-:-:S03]  /*0f60*/  LOP3.LUT R2, R2, 0xf, R7, 0xb8, !PT ;  /* 0x0000000f02027812 */ /* 0x002fc600078eb807 */
[----:B------:R3:W-:Y:S04]  /*0f70*/  STS [UR56+0x34], R3 ;  /* 0x00003403ff007988 */ /* 0x0007e80008000838 */
[----:B------:R3:W-:Y:S02]  /*0f80*/  STS [UR56+0x1c], R2 ;  /* 0x00001c02ff007988 */ /* 0x0007e40008000838 */
.L_x_38:
[----:B------:R-:W-:Y:S05]  /*0f90*/  BSYNC B4 ;  /* 0x0000000000047941 */ /* 0x000fea0003800000 */
.L_x_37:
        /* <DEDUP_REMOVED lines=11> */
.L_x_41:
[----:B------:R-:W-:Y:S05]  /*1050*/  @P2 BRA `(.L_x_43) ;  /* 0x0000000000282947 */ /* 0x000fea0003800000 */
[----:B-1-34-:R-:W1:Y:S02]  /*1060*/  LDS R2, [UR56+0x8] ;  /* 0x00000838ff027984 */ /* 0x01ae640008000800 */
[----:B-1----:R-:W-:-:S05]  /*1070*/  LOP3.LUT R2, R2, 0x1800, RZ, 0xb8, !PT ;  /* 0x0000180002027812 */ /* 0x002fca00078eb8ff */
[----:B------:R3:W-:Y:S02]  /*1080*/  STS [UR56+0x8], R2 ;  /* 0x00000802ff007988 */ /* 0x0007e40008000838 */
.L_x_42:
[----:B------:R-:W-:Y:S05]  /*1090*/  @P2 BREAK B5 ;  /* 0x0000000000052942 */ /* 0x000fea0003800000 */
[----:B------:R-:W-:Y:S05]  /*10a0*/  @P2 BRA `(.L_x_44) ;  /* 0x0000000000242947 */ /* 0x000fea0003800000 */
[----:B-1-3--:R-:W1:Y:S01]  /*10b0*/  LDS R2, [UR56+0x8] ;  /* 0x00000838ff027984 */ /* 0x00ae620008000800 */
[----:B------:R-:W-:-:S05]  /*10c0*/  IMAD.MOV.U32 R3, RZ, RZ, 0x6000 ;  /* 0x00006000ff037424 */ /* 0x000fca00078e00ff */
[----:B-1----:R-:W-:-:S04]  /*10d0*/  LOP3.LUT R2, R2, 0x6000, R3, 0xd8, !PT ;  /* 0x0000600002027812 */ /* 0x002fc800078ed803 */
[----:B------:R-:W-:-:S05]  /*10e0*/  LOP3.LUT R2, R2, 0x400000, RZ, 0xb8, !PT ;  /* 0x0040000002027812 */ /* 0x000fca00078eb8ff */
[----:B------:R1:W-:Y:S02]  /*10f0*/  STS [UR56+0x8], R2 ;  /* 0x00000802ff007988 */ /* 0x0003e40008000838 */
.L_x_43:
[----:B------:R-:W-:Y:S05]  /*1100*/  BSYNC B5 ;  /* 0x0000000000057941 */ /* 0x000fea0003800000 */
.L_x_40:
[----:B-1-34-:R-:W1:Y:S02]  /*1110*/  @!P2 LDS R2, [UR56+0x8] ;  /* 0x00000838ff02a984 */ /* 0x01ae640008000800 */
[----:B-1----:R-:W-:-:S05]  /*1120*/  @!P2 LOP3.LUT R2, R2, 0x8000, RZ, 0xb8, !PT ;  /* 0x000080000202a812 */ /* 0x002fca00078eb8ff */
[----:B------:R4:W-:Y:S02]  /*1130*/  @!P2 STS [UR56+0x8], R2 ;  /* 0x00000802ff00a988 */ /* 0x0009e40008000838 */
.L_x_44:
[----:B------:R-:W-:Y:S05]  /*1140*/  BSYNC B4 ;  /* 0x0000000000047941 */ /* 0x000fea0003800000 */
.L_x_39:
[----:B------:R-:W-:Y:S05]  /*1150*/  WARPSYNC.ALL ;  /* 0x0000000000007948 */ /* 0x000fea0003800000 */
[----:B------:R-:W-:Y:S01]  /*1160*/  UIADD3 UR8, UR8, 0x100, URZ ;  /* 0x0000010008087890 */ /* 0x000fe2000fffe03f */
[----:B------:R-:W-:Y:S01]  /*1170*/  ISETP.GE.AND P1, PT, R13, 0x1, PT ;  /* 0x000000010d00780c */ /* 0x000fe20003f26270 */
[----:B------:R-:W-:Y:S01]  /*1180*/  IMAD.MOV.U32 R88, RZ, RZ, RZ ;  /* 0x000000ffff587224 */ /* 0x000fe200078e00ff */
[----:B------:R-:W-:Y:S01]  /*1190*/  SHF.R.U32.HI R7, RZ, 0x5, R0 ;  /* 0x00000005ff077819 */ /* 0x000fe20000011600 */
[----:B------:R-:W-:-:S04]  /*11a0*/  UIADD3 UR48, UP0, UR8, UR48, URZ ;  /* 0x0000003008307290 */ /* 0x000fc8000ff1e03f */
[----:B------:R-:W-:Y:S01]  /*11b0*/  ULEA.HI.X.SX32 UR49, UR8, UR49, 0x1, UP0 ;  /* 0x0000003108317291 */ /* 0x000fe200080f0e3f */
[----:B------:R-:W-:Y:S11]  /*11c0*/  @P0 BRA `(.L_x_45) ;  /* 0x0000000000280947 */ /* 0x000ff60003800000 */
[----:B-1-34-:R-:W1:Y:S01]  /*11d0*/  S2R R2, SR_LANEID ;  /* 0x0000000000027919 */ /* 0x01ae620000000000 */
[----:B------:R-:W-:Y:S05]  /*11e0*/  WARPSYNC.ALL ;  /* 0x0000000000007948 */ /* 0x000fea0003800000 */
[----:B-1----:R-:W-:-:S05]  /*11f0*/  IMAD.SHL.U32 R6, R2, 0x4, RZ ;  /* 0x0000000402067824 */ /* 0x002fca00078e00ff */
[----:B------:R-:W1:Y:S01]  /*1200*/  LDS R5, [R6+UR56] ;  /* 0x0000003806057984 */ /* 0x000e620008000800 */
[----:B------:R-:W-:-:S05]  /*1210*/  IADD3 R2, P3, R6, UR48, RZ ;  /* 0x0000003006027c10 */ /* 0x000fca000ff7e0ff */
[----:B------:R-:W-:-:S05]  /*1220*/  IMAD.X R3, RZ, RZ, UR49, P3 ;  /* 0x00000031ff037e24 */ /* 0x000fca00098e06ff */
[----:B-1----:R1:W3:Y:S01]  /*1230*/  ATOMG.E.EXCH.STRONG.GPU PT, RZ, [R2], R5 ;  /* 0x0000000502ff73a8 */ /* 0x0022e200041ee100 */
[----:B------:R-:W-:-:S04]  /*1240*/  DEPBAR {5,4,3,2,1,0} ;  /* 0x0000003f0000791a */ /* 0x000fc80000000000 */
[----:B------:R1:W-:Y:S01]  /*1250*/  UTMACCTL.IV [UR48] ;  /* 0x00000000300079b9 */ /* 0x0003e20008000000 */
[----:B------:R-:W-:Y:S01]  /*1260*/  NOP ;  /* 0x0000000000007918 */ /* 0x000fe20000000000 */
.L_x_45:
[----:B------:R-:W-:Y:S05]  /*1270*/  @P0 BRA `(.L_x_46) ;  /* 0x00000000000c0947 */ /* 0x000fea0003800000 */
[----:B------:R0:W-:Y:S01]  /*1280*/  UTMACMDFLUSH ;  /* 0x00000000000079b7 */ /* 0x0001e20000000000 */
[----:B------:R-:W-:Y:S05]  /*1290*/  @P0 BRA `(.L_x_46) ;  /* 0x0000000000040947 */ /* 0x000fea0003800000 */
[----:B------:R-:W-:-:S04]  /*12a0*/  DEPBAR.LE SB0, 0x0 ;  /* 0x000080000000791a */ /* 0x000fc80000000000 */
.L_x_46:
[----:B------:R-:W-:Y:S05]  /*12b0*/  WARPSYNC.ALL ;  /* 0x0000000000007948 */ /* 0x000fea0003800000 */
[----:B---3--:R-:W-:Y:S01]  /*12c0*/  BAR.SYNC.DEFER_BLOCKING 0x0 ;  /* 0x0000000000007b1d */ /* 0x008fe20000010000 */
[----:B------:R-:W-:Y:S01]  /*12d0*/  R2UR UR54, R7 ;  /* 0x00000000073672ca */ /* 0x000fe200000e0000 */
[----:B------:R-:W-:Y:S01]  /*12e0*/  USHF.L.U32 UR15, UR51, 0x7, URZ ;  /* 0x00000007330f7899 */ /* 0x000fe2000800063f */
[----:B------:R-:W-:Y:S01]  /*12f0*/  IMAD.MOV.U32 R89, RZ, RZ, RZ ;  /* 0x000000ffff597224 */ /* 0x000fe200078e00ff */
[----:B------:R-:W-:Y:S02]  /*1300*/  CS2R R90, SRZ ;  /* 0x00000000005a7805 */ /* 0x000fe4000001ff00 */
[----:B------:R-:W-:Y:S01]  /*1310*/  CS2R R92, SRZ ;  /* 0x00000000005c7805 */ /* 0x000fe2000001ff00 */
[----:B------:R-:W-:Y:S01]  /*1320*/  VOTEU.ALL UP0, P2 ;  /* 0x00000000003f7886 */ /* 0x000fe20001000000 */
[----:B------:R-:W-:Y:S01]  /*1330*/  UMOV UR8, 0x1 ;  /* 0x0000000100087882 */ /* 0x000fe20000000000 */
[----:B------:R-:W-:Y:S01]  /*1340*/  VOTEU.ALL UP1, P2 ;  /* 0x00000000003f7886 */ /* 0x000fe20001020000 */
[----:B------:R-:W-:-:S02]  /*1350*/  CS2R R94, SRZ ;  /* 0x00000000005e7805 */ /* 0x000fc4000001ff00 */
[----:B------:R-:W-:Y:S01]  /*1360*/  CS2R R96, SRZ ;  /* 0x0000000000607805 */ /* 0x000fe2000001ff00 */
[----:B------:R-:W-:-:S04]  /*1370*/  @!UP0 UIADD3 UR10, -UR8, 0x100000, URZ ;  /* 0x00100000080a8890 */ /* 0x000fc8000fffe13f */
[----:B------:R-:W-:Y:S02]  /*1380*/  @!UP0 USHF.L.U32 UR11, UR10, 0xb, URZ ;  /* 0x0000000b0a0b8899 */ /* 0x000fe4000800063f */
[----:B------:R-:W-:Y:S01]  /*1390*/  @!UP0 USHF.L.U32 UR10, UR10, 0x1, URZ ;  /* 0x000000010a0a8899 */ /* 0x000fe2000800063f */
[----:B------:R-:W-:Y:S01]  /*13a0*/  CS2R R98, SRZ ;  /* 0x0000000000627805 */ /* 0x000fe2000001ff00 */
[----:B------:R-:W-:-:S04]  /*13b0*/  @!UP0 UIADD3 UR8, -UR8, 0x100000, URZ ;  /* 0x0010000008088890 */ /* 0x000fc8000fffe13f */
[----:B------:R-:W-:Y:S02]  /*13c0*/  @!UP0 USHF.L.U32 UR9, UR8, 0xb, URZ ;  /* 0x0000000b08098899 */ /* 0x000fe4000800063f */
[----:B------:R-:W-:Y:S01]  /*13d0*/  @!UP0 USHF.L.U32 UR8, UR8, 0x1, URZ ;  /* 0x0000000108088899 */ /* 0x000fe2000800063f */
[----:B------:R-:W-:Y:S01]  /*13e0*/  CS2R R100, SRZ ;  /* 0x0000000000647805 */ /* 0x000fe2000001ff00 */
[----:B------:R-:W-:Y:S01]  /*13f0*/  VOTEU.ALL UP0, P2 ;  /* 0x00000000003f7886 */ /* 0x000fe20001000000 */
[----:B------:R-:W-:Y:S02]  /*1400*/  CS2R R102, SRZ ;  /* 0x0000000000667805 */ /* 0x000fe4000001ff00 */
[----:B------:R-:W-:Y:S02]  /*1410*/  CS2R R104, SRZ ;  /* 0x0000000000687805 */ /* 0x000fe4000001ff00 */
[----:B------:R-:W-:Y:S02]  /*1420*/  CS2R R106, SRZ ;  /* 0x00000000006a7805 */ /* 0x000fe4000001ff00 */
[----:B------:R-:W-:-:S02]  /*1430*/  CS2R R108, SRZ ;  /* 0x00000000006c7805 */ /* 0x000fc4000001ff00 */
[----:B------:R-:W-:Y:S02]  /*1440*/  CS2R R110, SRZ ;  /* 0x00000000006e7805 */ /* 0x000fe4000001ff00 */
[----:B------:R-:W-:Y:S02]  /*1450*/  CS2R R112, SRZ ;  /* 0x0000000000707805 */ /* 0x000fe4000001ff00 */
[----:B------:R-:W-:Y:S02]  /*1460*/  CS2R R114, SRZ ;  /* 0x0000000000727805 */ /* 0x000fe4000001ff00 */
[----:B------:R-:W-:Y:S01]  /*1470*/  CS2R R116, SRZ ;  /* 0x0000000000747805 */ /* 0x000fe2000001ff00 */
[----:B------:R-:W3:Y:S02]  /*1480*/  FENCE.VIEW.ASYNC.S ;  /* 0x00000000000073c6 */ /* 0x000ee40000000000 */
[----:B---3--:R3:W4:Y:S02]  /*1490*/  @!UP0 SYNCS.EXCH.64 URZ, [UR56+0x20000], UR10 ;  /* 0x0200000a383f85b2 */ /* 0x0087240008000100 */
[----:B----4-:R-:W-:Y:S01]  /*14a0*/  BAR.SYNC.DEFER_BLOCKING 0x0 ;  /* 0x0000000000007b1d */ /* 0x010fe20000010000 */
[----:B------:R-:W-:-:S02]  /*14b0*/  CS2R R118, SRZ ;  /* 0x0000000000767805 */ /* 0x000fc4000001ff00 */
[----:B------:R-:W-:Y:S02]  /*14c0*/  CS2R R120, SRZ ;  /* 0x0000000000787805 */ /* 0x000fe4000001ff00 */
[----:B------:R-:W-:Y:S02]  /*14d0*/  CS2R R122, SRZ ;  /* 0x00000000007a7805 */ /* 0x000fe4000001ff00 */
[----:B------:R-:W-:Y:S02]  /*14e0*/  CS2R R124, SRZ ;  /* 0x00000000007c7805 */ /* 0x000fe4000001ff00 */
[----:B------:R-:W-:Y:S02]  /*14f0*/  CS2R R126, SRZ ;  /* 0x00000000007e7805 */ /* 0x000fe4000001ff00 */
[----:B------:R-:W-:Y:S02]  /*1500*/  CS2R R128, SRZ ;  /* 0x0000000000807805 */ /* 0x000fe4000001ff00 */
[----:B------:R-:W-:-:S02]  /*1510*/  CS2R R130, SRZ ;  /* 0x0000000000827805 */ /* 0x000fc4000001ff00 */
[----:B------:R-:W-:Y:S02]  /*1520*/  CS2R R132, SRZ ;  /* 0x0000000000847805 */ /* 0x000fe4000001ff00 */
[----:B------:R-:W-:Y:S02]  /*1530*/  CS2R R134, SRZ ;  /* 0x0000000000867805 */ /* 0x000fe4000001ff00 */
[----:B------:R-:W-:Y:S01]  /*1540*/  CS2R R136, SRZ ;  /* 0x0000000000887805 */ /* 0x000fe2000001ff00 */
[----:B---3--:R-:W-:Y:S01]  /*1550*/  USHF.L.U32 UR11, UR50, 0x7, URZ ;  /* 0x00000007320b7899 */ /* 0x008fe2000800063f */
[----:B------:R-:W-:Y:S02]  /*1560*/  CS2R R138, SRZ ;  /* 0x00000000008a7805 */ /* 0x000fe4000001ff00 */
[----:B------:R-:W-:Y:S02]  /*1570*/  CS2R R140, SRZ ;  /* 0x00000000008c7805 */ /* 0x000fe4000001ff00 */
        /* <DEDUP_REMOVED lines=10> */
[----:B------:R3:W4:Y:S01]  /*1620*/  @!UP1 SYNCS.EXCH.64 URZ, [UR56+0x20008], UR8 ;  /* 0x02000808383f95b2 */ /* 0x0007220008000100 */
        /* <DEDUP_REMOVED lines=26> */
[----:B------:R-:W-:Y:S01]  /*17d0*/  CS2R R86, SRZ ;  /* 0x0000000000567805 */ /* 0x000fe2000001ff00 */
[----:B----4-:R-:W-:Y:S06]  /*17e0*/  @!P1 BRA `(.L_x_47) ;  /* 0x00000008008c9947 */ /* 0x010fec0003800000 */
        /* <DEDUP_REMOVED lines=64> */
[----:B------:R-:W-:Y:S01]  /*1bf0*/  UMOV UR53, URZ ;  /* 0x0000003f00357c82 */ /* 0x000fe20008000000 */
[----:B------:R-:W-:-:S05]  /*1c00*/  UMOV UR52, URZ ;  /* 0x0000003f00347c82 */ /* 0x000fca0008000000 */
.L_x_49:
[----:B------:R-:W-:Y:S01]  /*1c10*/  BAR.SYNC.DEFER_BLOCKING 0x0 ;  /* 0x0000000000007b1d */ /* 0x000fe20000010000 */
[----:B------:R-:W-:Y:S01]  /*1c20*/  ULEA UR22, UR53, UR56, 0x3 ;  /* 0x0000003835167291 */ /* 0x000fe2000f8e183f */
[----:B-1----:R-:W-:Y:S01]  /*1c30*/  @!P2 IMAD.MOV.U32 R3, RZ, RZ, 0x10000 ;  /* 0x00010000ff03a424 */ /* 0x002fe200078e00ff */
[----:B------:R-:W-:Y:S01]  /*1c40*/  ELECT P0, URZ, PT ;  /* 0x00000000003f782f */ /* 0x000fe20003800000 */
[----:B------:R-:W-:Y:S01]  /*1c50*/  IMAD.U32 R2, RZ, RZ, UR55 ;  /* 0x00000037ff027e24 */ /* 0x000fe2000f8e00ff */
[----:B------:R-:W-:Y:S02]  /*1c60*/  ULEA UR20, UR53, UR56, 0xf ;  /* 0x0000003835147291 */ /* 0x000fe4000f8e783f */
[----:B------:R-:W-:Y:S01]  /*1c70*/  ISETP.LT.U32.AND P0, PT, R4, 0x40, P0 ;  /* 0x000000400400780c */ /* 0x000fe20000701070 */
[----:B------:R-:W-:Y:S01]  /*1c80*/  ULOP3.LUT UR14, UR54, 0x1, URZ, 0xc0, !UPT ;  /* 0x00000001360e7892 */ /* 0x000fe2000f8ec03f */
[----:B------:R-:W-:Y:S02]  /*1c90*/  SHF.L.U32 R2, R2, 0x1f, RZ ;  /* 0x0000001f02027819 */ /* 0x000fe400000006ff */
[----:B------:R-:W-:Y:S01]  /*1ca0*/  ELECT P1, URZ, PT ;  /* 0x00000000003f782f */ /* 0x000fe20003820000 */
[----:B------:R-:W-:-:S02]  /*1cb0*/  ULEA UR12, UR14, UR20, 0xe ;  /* 0x000000140e0c7291 */ /* 0x000fc4000f8e703f */
[----:B------:R-:W-:Y:S01]  /*1cc0*/  ULEA UR14, UR14, UR52, 0x6 ;  /* 0x000000340e0e7291 */ /* 0x000fe2000f8e303f */
[----:B------:R-:W-:Y:S01]  /*1cd0*/  ISETP.LT.U32.AND P1, PT, R4, 0x40, P1 ;  /* 0x000000400400780c */ /* 0x000fe20000f21070 */
[----:B------:R-:W-:Y:S02]  /*1ce0*/  UIADD3 UR21, UR20, 0x10000, URZ ;  /* 0x0001000014157890 */ /* 0x000fe4000fffe03f */
[----:B------:R-:W-:Y:S02]  /*1cf0*/  USHF.R.U32.HI UR44, URZ, 0x4, UR20 ;  /* 0x000000043f2c7899 */ /* 0x000fe40008011614 */
[----:B------:R-:W-:Y:S01]  /*1d00*/  VOTEU.ANY UP0, P0 ;  /* 0x00000000003f7886 */ /* 0x000fe20000000100 */
[----:B------:R-:W-:Y:S01]  /*1d10*/  VOTEU.ANY UP2, P0 ;  /* 0x00000000003f7886 */ /* 0x000fe20000040100 */
[----:B------:R-:W-:Y:S01]  /*1d20*/  UMOV UR10, UR14 ;  /* 0x0000000e000a7c82 */ /* 0x000fe20008000000 */
[----:B------:R-:W-:Y:S01]  /*1d30*/  USHF.R.U32.HI UR21, URZ, 0x4, UR21 ;  /* 0x000000043f157899 */ /* 0x000fe20008011615 */
[----:B------:R1:W-:Y:S01]  /*1d40*/  @!P2 SYNCS.ARRIVE.TRANS64 RZ, [UR22+0x20000], R3 ;  /* 0x02000003ffffa9a7 */ /* 0x0003e20008000016 */
[----:B------:R4:W-:Y:S06]  /*1d50*/  MEMBAR.ALL.CTA ;  /* 0x0000000000007992 */ /* 0x0009ec0000008000 */
[----:B----4-:R-:W4:Y:S01]  /*1d60*/  FENCE.VIEW.ASYNC.S ;  /* 0x00000000000073c6 */ /* 0x010f220000000000 */
[----:B------:R-:W-:Y:S01]  /*1d70*/  @UP0 UIADD3 UR13, UR22, 0x20000, URZ ;  /* 0x00020000160d0890 */ /* 0x000fe2000fffe03f */
[----:B------:R-:W-:Y:S01]  /*1d80*/  @UP0 UMOV UR16, UR4 ;  /* 0x0000000400100c82 */ /* 0x000fe20008000000 */
[----:B------:R-:W-:Y:S01]  /*1d90*/  @UP0 UMOV UR17, UR5 ;  /* 0x0000000500110c82 */ /* 0x000fe20008000000 */
[----:B----4-:R-:W-:Y:S01]  /*1da0*/  VOTEU.ANY UP1, P1 ;  /* 0x00000000003f7886 */ /* 0x010fe20000820100 */
[----:B------:R-:W-:Y:S01]  /*1db0*/  VOTEU.ANY UP3, P1 ;  /* 0x00000000003f7886 */ /* 0x000fe20000860100 */
[----:B------:R-:W-:-:S02]  /*1dc0*/  USGXT.U32 UR44, UR44, 0xe ;  /* 0x0000000e2c2c789a */ /* 0x000fc40008000000 */
[----:B------:R-:W-:Y:S02]  /*1dd0*/  USGXT.U32 UR46, UR21, 0xe ;  /* 0x0000000e152e789a */ /* 0x000fe40008000000 */
[----:B---3--:R-:W-:Y:S02]  /*1de0*/  @UP1 UIADD3 UR8, UR12, 0x10000, URZ ;  /* 0x000100000c081890 */ /* 0x008fe4000fffe03f */
[----:B------:R-:W-:Y:S01]  /*1df0*/  @UP1 UIADD3 UR9, UR22, 0x20000, URZ ;  /* 0x0002000016091890 */ /* 0x000fe2000fffe03f */
[----:B------:R-:W-:Y:S01]  /*1e00*/  @UP1 UMOV UR18, UR6 ;  /* 0x0000000600121c82 */ /* 0x000fe20008000000 */
[----:B------:R-:W-:Y:S01]  /*1e10*/  @UP1 UMOV UR19, UR7 ;  /* 0x0000000700131c82 */ /* 0x000fe20008000000 */
[----:B------:R-:W-:Y:S01]  /*1e20*/  UMOV UR45, 0x40000040 ;  /* 0x40000040002d7882 */ /* 0x000fe20000000000 */
[----:B------:R-:W-:Y:S01]  /*1e30*/  UMOV UR47, 0x40000040 ;  /* 0x40000040002f7882 */ /* 0x000fe20000000000 */
[----:B------:R-:W-:Y:S06]  /*1e40*/  BAR.SYNC.DEFER_BLOCKING 0x0 ;  /* 0x0000000000007b1d */ /* 0x000fec0000010000 */
[----:B------:R1:W-:Y:S02]  /*1e50*/  @UP2 UTMALDG.2D [UR12], [UR16] ;  /* 0x0000000c100025b4 */ /* 0x0003e40008008000 */
[----:B------:R-:W-:Y:S06]  /*1e60*/  BAR.SYNC.DEFER_BLOCKING 0x0 ;  /* 0x0000000000007b1d */ /* 0x000fec0000010000 */
[----:B------:R1:W-:Y:S02]  /*1e70*/  @UP3 UTMALDG.2D [UR8], [UR18] ;  /* 0x00000008120035b4 */ /* 0x0003e40008008000 */
[----:B------:R-:W-:Y:S06]  /*1e80*/  BAR.SYNC.DEFER_BLOCKING 0x0 ;  /* 0x0000000000007b1d */ /* 0x000fec0000010000 */
[----:B------:R-:W3:Y:S02]  /*1e90*/  SYNCS.PHASECHK.TRANS64.TRYWAIT P0, [UR22+0x20000], R2 ;  /* 0x02000002ff0075a7 */ /* 0x000ee40008000156 */
[----:B-1-3--:R-:W-:Y:S05]  /*1ea0*/  @!P0 BRA `(.L_x_48) ;  /* 0x0000000800b08947 */ /* 0x00afea0003800000 */
.L_x_50:
[----:B------:R-:W-:Y:S02]  /*1eb0*/  WARPGROUP.DEPBAR.LE gsb0, 0x0 ;  /* 0x00008000000079c5 */ /* 0x000fe40000010000 */
[----:B------:R-:W-:Y:S01]  /*1ec0*/  WARPGROUP.ARRIVE ;  /* 0x00000000000079c5 */ /* 0x000fe20000000000 */
[----:B------:R-:W-:Y:S01]  /*1ed0*/  UIADD3 UR40, UP0, UR44, 0x2, URZ ;  /* 0x000000022c287890 */ /* 0x000fe2000ff1e03f */
[----:B------:R-:W1:Y:S01]  /*1ee0*/  LDC R2, c[0x0][0x230] ;  /* 0x00008c00ff027b82 */ /* 0x000e620000000800 */
[----:B------:R-:W-:Y:S01]  /*1ef0*/  UIADD3 UR42, UP1, UR46, 0x2, URZ ;  /* 0x000000022e2a7890 */ /* 0x000fe2000ff3e03f */
[----:B------:R-:W-:Y:S02]  /*1f00*/  UMOV UR8, URZ ;  /* 0x0000003f00087c82 */ /* 0x000fe40008000000 */
[----:B------:R-:W-:Y:S01]  /*1f10*/  HGMMA.64x128x16.F32.BF16 R88, gdesc[UR44], R88 ;  /* 0x01e000002c5879f0 */ /* 0x000fe20008701858 */
[----:B------:R-:W-:Y:S01]  /*1f20*/  UMOV UR9, URZ ;  /* 0x0000003f00097c82 */ /* 0x000fe20008000000 */
[----:B------:R-:W-:-:S02]  /*1f30*/  UIADD3.X UR41, UR8, 0x40000040, URZ, UP0, !UPT ;  /* 0x4000004008297890 */ /* 0x000fc400087fe43f */
[----:B------:R-:W-:Y:S02]  /*1f40*/  UIADD3.X UR43, UR9, 0x40000040, URZ, UP1, !UPT ;  /* 0x40000040092b7890 */ /* 0x000fe40008ffe43f */
[----:B------:R-:W-:Y:S02]  /*1f50*/  UIADD3.64 UR36, UR40, 0x2, URZ ;  /* 0x0000000228247897 */ /* 0x000fe4000fffe03f */
[----:B------:R-:W-:Y:S02]  /*1f60*/  UIADD3.64 UR38, UR42, 0x2, URZ ;  /* 0x000000022a267897 */ /* 0x000fe4000fffe03f */
[----:B------:R-:W-:Y:S02]  /*1f70*/  UIADD3.64 UR32, UR40, 0x4, URZ ;  /* 0x0000000428207897 */ /* 0x000fe4000fffe03f */
[----:B------:R-:W-:Y:S02]  /*1f80*/  UIADD3.64 UR34, UR42, 0x4, URZ ;  /* 0x000000042a227897 */ /* 0x000fe4000fffe03f */
[----:B------:R-:W-:-:S02]  /*1f90*/  UIADD3.64 UR28, UR40, 0x3fe, URZ ;  /* 0x000003fe281c7897 */ /* 0x000fc4000fffe03f */
[----:B------:R-:W-:Y:S02]  /*1fa0*/  UIADD3.64 UR30, UR42, 0x3fe, URZ ;  /* 0x000003fe2a1e7897 */ /* 0x000fe4000fffe03f */
[----:B------:R-:W-:Y:S02]  /*1fb0*/  UIADD3.64 UR24, UR40, 0x400, URZ ;  /* 0x0000040028187897 */ /* 0x000fe4000fffe03f */
[----:B------:R-:W-:Y:S02]  /*1fc0*/  UIADD3.64 UR26, UR42, 0x400, URZ ;  /* 0x000004002a1a7897 */ /* 0x000fe4000fffe03f */
[----:B------:R-:W-:Y:S02]  /*1fd0*/  UIADD3.64 UR20, UR40, 0x402, URZ ;  /* 0x0000040228147897 */ /* 0x000fe4000fffe03f */
[----:B------:R-:W-:Y:S02]  /*1fe0*/  UIADD3.64 UR22, UR42, 0x402, URZ ;  /* 0x000004022a167897 */ /* 0x000fe4000fffe03f */
[----:B------:R-:W-:-:S02]  /*1ff0*/  UIADD3.64 UR16, UR40, 0x404, URZ ;  /* 0x0000040428107897 */ /* 0x000fc4000fffe03f */
[----:B------:R-:W-:Y:S02]  /*2000*/  UIADD3.64 UR18, UR42, 0x404, URZ ;  /* 0x000004042a127897 */ /* 0x000fe4000fffe03f */
[----:B------:R-:W-:Y:S02]  /*2010*/  UIADD3.64 UR44, UR40, 0x1fe, URZ ;  /* 0x000001fe282c7897 */ /* 0x000fe4000fffe03f */
[----:B------:R-:W-:Y:S02]  /*2020*/  UIADD3 UR52, UR52, 0x80, URZ ;  /* 0x0000008034347890 */ /* 0x000fe4000fffe03f */
[----:B------:R-:W-:-:S04]  /*2030*/  UIADD3 UR53, UR53, 0x1, URZ ;  /* 0x0000000135357890 */ /* 0x000fc8000fffe03f */
[----:B-1----:R-:W-:Y:S01]  /*2040*/  ISETP.LE.AND P0, PT, R2, UR52, PT ;  /* 0x0000003402007c0c */ /* 0x002fe2000bf03270 */
[----:B------:R-:W-:-:S04]  /*2050*/  UISETP.NE.U32.AND UP0, UPT, UR53, 0x2, UPT ;  /* 0x000000023500788c */ /* 0x000fc8000bf05070 */
[----:B------:R-:W-:Y:S02]  /*2060*/  USEL UR8, URZ, 0x1, UP0 ;  /* 0x000000013f087887 */ /* 0x000fe40008000000 */
[----:B------:R-:W-:Y:S02]  /*2070*/  USEL UR53, UR53, URZ, UP0 ;  /* 0x0000003f35357287 */ /* 0x000fe40008000000 */
[----:B------:R-:W-:Y:S01]  /*2080*/  ULOP3.LUT UR55, UR55, UR8, URZ, 0x3c, !UPT ;  /* 0x0000000837377292 */ /* 0x000fe2000f8e3c3f */
[----:B------:R-:W-:-:S12]  /*2090*/  HGMMA.64x128x16.F32.BF16 R88, gdesc[UR40], R88 ;  /* 0x01e00000285879f0 */ /* 0x000fd80008701858 */
[----:B------:R-:W-:Y:S01]  /*20a0*/  HGMMA.64x128x16.F32.BF16 R88, gdesc[UR36], R88 ;  /* 0x01e00000245879f0 */ /* 0x000fe20008701858 */
[----:B------:R-:W-:-:S11]  /*20b0*/  UIADD3.64 UR36, UR40, 0x202, URZ ;  /* 0x0000020228247897 */ /* 0x000fd6000fffe03f */
        /* <DEDUP_REMOVED lines=11> */
[----:B------:R-:W-:Y:S01]  /*2170*/  UIADD3.64 UR44, UR40, 0x200, URZ ;  /* 0x00000200282c7897 */ /* 0x000fe2000fffe03f */
[----:B------:R-:W-:Y:S01]  /*2180*/  UMOV UR46, UR42 ;  /* 0x0000002a002e7c82 */ /* 0x000fe20008000000 */
[----:B------:R-:W-:-:S09]  /*2190*/  UMOV UR47, UR43 ;  /* 0x0000002b002f7c82 */ /* 0x000fd20008000000 */
[----:B------:R-:W-:-:S12]  /*21a0*/  HGMMA.64x128x16.F32.BF16 R24, gdesc[UR44], R24 ;  /* 0x01e000002c1879f0 */ /* 0x000fd80008701818 */
[----:B------:R-:W-:-:S12]  /*21b0*/  HGMMA.64x128x16.F32.BF16 R24, gdesc[UR36], R24 ;  /* 0x01e00000241879f0 */ /* 0x000fd80008701818 */
[----:B------:R-:W-:-:S12]  /*21c0*/  HGMMA.64x128x16.F32.BF16 R24, gdesc[UR32], R24 ;  /* 0x01e00000201879f0 */ /* 0x000fd80008701818 */
[----:B------:R-:W-:-:S12]  /*21d0*/  HGMMA.64x128x16.F32.BF16 R24, gdesc[UR28], R24 ;  /* 0x01e000001c1879f0 */ /* 0x000fd80008701818 */
[----:B------:R-:W-:-:S12]  /*21e0*/  HGMMA.64x128x16.F32.BF16 R24, gdesc[UR24], R24 ;  /* 0x01e00000181879f0 */ /* 0x000fd80008701818 */
[----:B------:R-:W-:-:S12]  /*21f0*/  HGMMA.64x128x16.F32.BF16 R24, gdesc[UR20], R24 ;  /* 0x01e00000141879f0 */ /* 0x000fd80008701818 */
[----:B------:R-:W-:Y:S01]  /*2200*/  HGMMA.64x128x16.F32.BF16 R24, gdesc[UR16], R24, gsb0 ;  /* 0x01e00000101879f0 */ /* 0x000fe20008001818 */
[----:B------:R-:W-:Y:S05]  /*2210*/  @!P0 BRA `(.L_x_49) ;  /* 0xfffffff8007c8947 */ /* 0x000fea000383ffff */
.L_x_47:
[----:B------:R-:W-:Y:S02]  /*2220*/  WARPGROUP.DEPBAR.LE gsb0, 0x0 ;  /* 0x00008000000079c5 */ /* 0x000fe40000010000 */
[----:B------:R-:W-:Y:S01]  /*2230*/  BAR.SYNC.DEFER_BLOCKING 0x0 ;  /* 0x0000000000007b1d */ /* 0x000fe20000010000 */
[C---:B-1----:R-:W-:Y:S01]  /*2240*/  IMAD.SHL.U32 R2, R0.reuse, 0x80, RZ ;  /* 0x0000008000027824 */ /* 0x042fe200078e00ff */
[----:B------:R-:W-:Y:S01]  /*2250*/  F2FP.BF16.F32.PACK_AB R88, R89, R88 ;  /* 0x000000585958723e */ /* 0x000fe200000010ff */
[----:B------:R-:W-:Y:S01]  /*2260*/  IMAD.SHL.U32 R3, R0, 0x10, RZ ;  /* 0x0000001000037824 */ /* 0x000fe200078e00ff */
[----:B------:R-:W-:Y:S02]  /*2270*/  ELECT P0, URZ, PT ;  /* 0x00000000003f782f */ /* 0x000fe40003800000 */
[----:B------:R-:W-:Y:S01]  /*2280*/  F2FP.BF16.F32.PACK_AB R89, R91, R90 ;  /* 0x0000005a5b59723e */ /* 0x000fe200000010ff */
[----:B------:R-:W-:Y:S01]  /*2290*/  ULOP3.LUT UR12, UR54, 0x1, URZ, 0xc0, !UPT ;  /* 0x00000001360c7892 */ /* 0x000fe2000f8ec03f */
[----:B------:R-:W-:Y:S01]  /*22a0*/  LOP3.LUT R2, R2, 0x780, RZ, 0xc0, !PT ;  /* 0x0000078002027812 */ /* 0x000fe200078ec0ff */
[----:B------:R-:W-:Y:S01]  /*22b0*/  UMOV UR14, UR15 ;  /* 0x0000000f000e7c82 */ /* 0x000fe20008000000 */
[----:B------:R-:W-:Y:S01]  /*22c0*/  F2FP.BF16.F32.PACK_AB R120, R121, R120 ;  /* 0x000000787978723e */ /* 0x000fe200000010ff */
[----:B------:R-:W-:Y:S01]  /*22d0*/  ULEA UR13, UR12, UR11, 0x6 ;  /* 0x0000000b0c0d7291 */ /* 0x000fe2000f8e303f */
[----:B------:R-:W-:Y:S01]  /*22e0*/  LOP3.LUT R3, R2, 0x70, R3, 0xf8, !PT ;  /* 0x0000007002037812 */ /* 0x000fe200078ef803 */
[----:B------:R-:W-:Y:S01]  /*22f0*/  ULEA UR12, UR12, UR56, 0xe ;  /* 0x000000380c0c7291 */ /* 0x000fe2000f8e703f */
[----:B------:R-:W-:-:S02]  /*2300*/  F2FP.BF16.F32.PACK_AB R90, R93, R92 ;  /* 0x0000005c5d5a723e */ /* 0x000fc400000010ff */
[----:B------:R-:W-:Y:S01]  /*2310*/  LOP3.LUT R3, R3, 0x10, R0, 0x78, !PT ;  /* 0x0000001003037812 */ /* 0x000fe200078e7800 */
[----:B------:R-:W-:Y:S01]  /*2320*/  IMAD.SHL.U32 R0, R0, 0x40, RZ ;  /* 0x0000004000007824 */ /* 0x000fe200078e00ff */
[----:B------:R-:W-:Y:S02]  /*2330*/  F2FP.BF16.F32.PACK_AB R91, R95, R94 ;  /* 0x0000005e5f5b723e */ /* 0x000fe400000010ff */
[----:B------:R-:W-:Y:S02]  /*2340*/  F2FP.BF16.F32.PACK_AB R121, R123, R122 ;  /* 0x0000007a7b79723e */ /* 0x000fe400000010ff */
[----:B------:R-:W-:Y:S02]  /*2350*/  LOP3.LUT R0, R3, 0x1800, R0, 0xf8, !PT ;  /* 0x0000180003007812 */ /* 0x000fe400078ef800 */
[----:B------:R-:W-:Y:S01]  /*2360*/  F2FP.BF16.F32.PACK_AB R24, R25, R24 ;  /* 0x000000181918723e */ /* 0x000fe200000010ff */
[----:B------:R-:W1:Y:S02]  /*2370*/  @!P2 SYNCS.CCTL.IV [UR56+0x20000] ;  /* 0x02000000ff00a9b1 */ /* 0x000e640008000038 */
[----:B-1----:R-:W-:Y:S01]  /*2380*/  BAR.SYNC.DEFER_BLOCKING 0x0 ;  /* 0x0000000000007b1d */ /* 0x002fe20000010000 */
[C---:B------:R-:W-:Y:S01]  /*2390*/  LOP3.LUT R3, R0.reuse, 0x20, RZ, 0x3c, !PT ;  /* 0x0000002000037812 */ /* 0x040fe200078e3cff */
[----:B------:R-:W-:Y:S01]  /*23a0*/  VIADD R2, R0, UR56 ;  /* 0x0000003800027c36 */ /* 0x000fe20008000000 */
[----:B------:R-:W-:-:S02]  /*23b0*/  F2FP.BF16.F32.PACK_AB R122, R125, R124 ;  /* 0x0000007c7d7a723e */ /* 0x000fc400000010ff */
[----:B------:R-:W-:Y:S01]  /*23c0*/  F2FP.BF16.F32.PACK_AB R123, R127, R126 ;  /* 0x0000007e7f7b723e */ /* 0x000fe200000010ff */
[----:B------:R-:W-:Y:S01]  /*23d0*/  VIADD R3, R3, UR56 ;  /* 0x0000003803037c36 */ /* 0x000fe20008000000 */
[----:B------:R-:W-:Y:S02]  /*23e0*/  F2FP.BF16.F32.PACK_AB R25, R27, R26 ;  /* 0x0000001a1b19723e */ /* 0x000fe400000010ff */
[----:B------:R-:W-:Y:S02]  /*23f0*/  F2FP.BF16.F32.PACK_AB R56, R57, R56 ;  /* 0x000000383938723e */ /* 0x000fe400000010ff */
[----:B------:R-:W-:Y:S02]  /*2400*/  F2FP.BF16.F32.PACK_AB R96, R97, R96 ;  /* 0x000000606160723e */ /* 0x000fe400000010ff */
[----:B------:R-:W-:Y:S02]  /*2410*/  F2FP.BF16.F32.PACK_AB R26, R29, R28 ;  /* 0x0000001c1d1a723e */ /* 0x000fe400000010ff */
[----:B------:R-:W-:-:S02]  /*2420*/  F2FP.BF16.F32.PACK_AB R27, R31, R30 ;  /* 0x0000001e1f1b723e */ /* 0x000fc400000010ff */
[----:B------:R-:W-:Y:S02]  /*2430*/  F2FP.BF16.F32.PACK_AB R57, R59, R58 ;  /* 0x0000003a3b39723e */ /* 0x000fe400000010ff */
[----:B------:R-:W-:Y:S02]  /*2440*/  ISETP.LT.U32.AND P0, PT, R4, 0x40, P0 ;  /* 0x000000400400780c */ /* 0x000fe40000701070 */
[----:B------:R-:W-:Y:S02]  /*2450*/  F2FP.BF16.F32.PACK_AB R97, R99, R98 ;  /* 0x000000626361723e */ /* 0x000fe400000010ff */
[----:B------:R-:W-:Y:S01]  /*2460*/  F2FP.BF16.F32.PACK_AB R128, R129, R128 ;  /* 0x000000808180723e */ /* 0x000fe200000010ff */
[----:B------:R-:W1:Y:S01]  /*2470*/  @!P2 SYNCS.CCTL.IV [UR56+0x20008] ;  /* 0x02000800ff00a9b1 */ /* 0x000e620008000038 */
[----:B------:R-:W-:Y:S01]  /*2480*/  F2FP.BF16.F32.PACK_AB R58, R61, R60 ;  /* 0x0000003c3d3a723e */ /* 0x000fe200000010ff */
[----:B-1----:R-:W-:Y:S01]  /*2490*/  STSM.16.M88.4 [R2], R88 ;  /* 0x0000005802007844 */ /* 0x002fe20000000200 */
[----:B------:R-:W-:-:S02]  /*24a0*/  F2FP.BF16.F32.PACK_AB R59, R63, R62 ;  /* 0x0000003e3f3b723e */ /* 0x000fc400000010ff */
[----:B------:R-:W-:Y:S01]  /*24b0*/  LOP3.LUT R4, R0, 0x40, RZ, 0x3c, !PT ;  /* 0x0000004000047812 */ /* 0x000fe200078e3cff */
[----:B------:R-:W-:Y:S01]  /*24c0*/  STSM.16.M88.4 [R2+0x4000], R120 ;  /* 0x0040007802007844 */ /* 0x000fe20000000200 */
[----:B------:R-:W-:Y:S01]  /*24d0*/  F2FP.BF16.F32.PACK_AB R98, R101, R100 ;  /* 0x000000646562723e */ /* 0x000fe200000010ff */
[----:B------:R-:W-:Y:S01]  /*24e0*/  VOTEU.ANY UP0, P0 ;  /* 0x00000000003f7886 */ /* 0x000fe20000000100 */
[----:B------:R-:W-:Y:S01]  /*24f0*/  F2FP.BF16.F32.PACK_AB R99, R103, R102 ;  /* 0x000000666763723e */ /* 0x000fe200000010ff */
[----:B------:R-:W-:Y:S01]  /*2500*/  STSM.16.M88.4 [R2+0x2000], R24 ;  /* 0x0020001802007844 */ /* 0x000fe20000000200 */
[----:B------:R-:W-:Y:S01]  /*2510*/  F2FP.BF16.F32.PACK_AB R129, R131, R130 ;  /* 0x000000828381723e */ /* 0x000fe200000010ff */
[----:B------:R-:W-:Y:S01]  /*2520*/  VIADD R4, R4, UR56 ;  /* 0x0000003804047c36 */ /* 0x000fe20008000000 */
[----:B------:R-:W-:Y:S01]  /*2530*/  F2FP.BF16.F32.PACK_AB R32, R33, R32 ;  /* 0x000000202120723e */ /* 0x000fe200000010ff */
[----:B------:R-:W-:Y:S01]  /*2540*/  STSM.16.M88.4 [R2+0x6000], R56 ;  /* 0x0060003802007844 */ /* 0x000fe20000000200 */
[----:B------:R-:W-:Y:S01]  /*2550*/  F2FP.BF16.F32.PACK_AB R130, R133, R132 ;  /* 0x000000848582723e */ /* 0x000fe200000010ff */
[----:B------:R-:W-:Y:S01]  /*2560*/  VOTEU.ANY UP1, P0 ;  /* 0x00000000003f7886 */ /* 0x000fe20000020100 */
[----:B------:R-:W-:Y:S01]  /*2570*/  F2FP.BF16.F32.PACK_AB R131, R135, R134 ;  /* 0x000000868783723e */ /* 0x000fe200000010ff */
[----:B------:R-:W-:Y:S01]  /*2580*/  STSM.16.M88.4 [R3], R96 ;  /* 0x0000006003007844 */ /* 0x000fe20000000200 */
[----:B------:R-:W-:Y:S01]  /*2590*/  F2FP.BF16.F32.PACK_AB R33, R35, R34 ;  /* 0x000000222321723e */ /* 0x000fe200000010ff */
[----:B---3--:R-:W-:Y:S01]  /*25a0*/  @UP0 UMOV UR8, UR48 ;  /* 0x0000003000080c82 */ /* 0x008fe20008000000 */
[----:B------:R-:W-:Y:S01]  /*25b0*/  F2FP.BF16.F32.PACK_AB R64, R65, R64 ;  /* 0x000000404140723e */ /* 0x000fe200000010ff */
[----:B------:R-:W-:Y:S01]  /*25c0*/  STSM.16.M88.4 [R3+0x4000], R128 ;  /* 0x0040008003007844 */ /* 0x000fe20000000200 */
[----:B------:R-:W-:Y:S01]  /*25d0*/  F2FP.BF16.F32.PACK_AB R104, R105, R104 ;  /* 0x000000686968723e */ /* 0x000fe200000010ff */
[----:B------:R-:W-:Y:S01]  /*25e0*/  @UP0 UMOV UR9, UR49 ;  /* 0x0000003100090c82 */ /* 0x000fe20008000000 */
[----:B------:R-:W-:-:S02]  /*25f0*/  F2FP.BF16.F32.PACK_AB R34, R37, R36 ;  /* 0x000000242522723e */ /* 0x000fc400000010ff */
[----:B------:R-:W-:Y:S02]  /*2600*/  F2FP.BF16.F32.PACK_AB R35, R39, R38 ;  /* 0x000000262723723e */ /* 0x000fe400000010ff */
[----:B------:R-:W-:Y:S02]  /*2610*/  F2FP.BF16.F32.PACK_AB R65, R67, R66 ;  /* 0x000000424341723e */ /* 0x000fe400000010ff */
[----:B------:R-:W-:Y:S01]  /*2620*/  F2FP.BF16.F32.PACK_AB R105, R107, R106 ;  /* 0x0000006a6b69723e */ /* 0x000fe200000010ff */
[----:B------:R-:W-:Y:S01]  /*2630*/  STSM.16.M88.4 [R3+0x2000], R32 ;  /* 0x0020002003007844 */ /* 0x000fe20000000200 */
[----:B------:R-:W-:Y:S02]  /*2640*/  F2FP.BF16.F32.PACK_AB R136, R137, R136 ;  /* 0x000000888988723e */ /* 0x000fe400000010ff */
[----:B------:R-:W-:Y:S02]  /*2650*/  F2FP.BF16.F32.PACK_AB R66, R69, R68 ;  /* 0x000000444542723e */ /* 0x000fe400000010ff */
[----:B------:R-:W-:-:S02]  /*2660*/  F2FP.BF16.F32.PACK_AB R67, R71, R70 ;  /* 0x000000464743723e */ /* 0x000fc400000010ff */
[----:B------:R-:W-:Y:S02]  /*2670*/  LOP3.LUT R0, R0, 0x60, RZ, 0x3c, !PT ;  /* 0x0000006000007812 */ /* 0x000fe400078e3cff */
[----:B------:R-:W-:Y:S01]  /*2680*/  F2FP.BF16.F32.PACK_AB R106, R109, R108 ;  /* 0x0000006c6d6a723e */ /* 0x000fe200000010ff */
[----:B------:R-:W-:Y:S01]  /*2690*/  STSM.16.M88.4 [R3+0x6000], R64 ;  /* 0x0060004003007844 */ /* 0x000fe20000000200 */
[----:B------:R-:W-:Y:S01]  /*26a0*/  F2FP.BF16.F32.PACK_AB R107, R111, R110 ;  /* 0x0000006e6f6b723e */ /* 0x000fe200000010ff */
[----:B------:R-:W-:Y:S01]  /*26b0*/  VIADD R0, R0, UR56 ;  /* 0x0000003800007c36 */ /* 0x000fe20008000000 */
[----:B------:R-:W-:Y:S02]  /*26c0*/  F2FP.BF16.F32.PACK_AB R137, R139, R138 ;  /* 0x0000008a8b89723e */ /* 0x000fe400000010ff */
[----:B------:R-:W-:Y:S01]  /*26d0*/  F2FP.BF16.F32.PACK_AB R40, R41, R40 ;  /* 0x000000282928723e */ /* 0x000fe200000010ff */
[----:B------:R-:W-:Y:S01]  /*26e0*/  STSM.16.M88.4 [R4], R104 ;  /* 0x0000006804007844 */ /* 0x000fe20000000200 */
        /* <DEDUP_REMOVED lines=8> */
[----:B------:R-:W-:Y:S02]  /*2770*/  F2FP.BF16.F32.PACK_AB R73, R75, R74 ;  /* 0x0000004a4b49723e */ /* 0x000fe400000010ff */
[----:B------:R-:W-:Y:S01]  /*2780*/  F2FP.BF16.F32.PACK_AB R113, R115, R114 ;  /* 0x000000727371723e */ /* 0x000fe200000010ff */
[----:B------:R-:W-:Y:S01]  /*2790*/  STSM.16.M88.4 [R4+0x2000], R40 ;  /* 0x0020002804007844 */ /* 0x000fe20000000200 */
[----:B------:R-:W-:Y:S02]  /*27a0*/  F2FP.BF16.F32.PACK_AB R144, R145, R144 ;  /* 0x000000909190723e */ /* 0x000fe400000010ff */
[----:B------:R-:W-:Y:S02]  /*27b0*/  F2FP.BF16.F32.PACK_AB R74, R77, R76 ;  /* 0x0000004c4d4a723e */ /* 0x000fe400000010ff */
[----:B------:R-:W-:Y:S02]  /*27c0*/  F2FP.BF16.F32.PACK_AB R75, R79, R78 ;  /* 0x0000004e4f4b723e */ /* 0x000fe400000010ff */
[----:B------:R-:W-:-:S02]  /*27d0*/  F2FP.BF16.F32.PACK_AB R114, R117, R116 ;  /* 0x000000747572723e */ /* 0x000fc400000010ff */
[----:B------:R-:W-:Y:S01]  /*27e0*/  F2FP.BF16.F32.PACK_AB R115, R119, R118 ;  /* 0x000000767773723e */ /* 0x000fe200000010ff */
[----:B------:R-:W-:Y:S01]  /*27f0*/  STSM.16.M88.4 [R4+0x6000], R72 ;  /* 0x0060004804007844 */ /* 0x000fe20000000200 */
[----:B------:R-:W-:Y:S02]  /*2800*/  F2FP.BF16.F32.PACK_AB R145, R147, R146 ;  /* 0x000000929391723e */ /* 0x000fe400000010ff */
[----:B------:R-:W-:Y:S01]  /*2810*/  F2FP.BF16.F32.PACK_AB R48, R49, R48 ;  /* 0x000000303130723e */ /* 0x000fe200000010ff */
[----:B------:R-:W-:Y:S01]  /*2820*/  STSM.16.M88.4 [R0], R112 ;  /* 0x0000007000007844 */ /* 0x000fe20000000200 */
[----:B------:R-:W-:Y:S02]  /*2830*/  F2FP.BF16.F32.PACK_AB R146, R149, R148 ;  /* 0x000000949592723e */ /* 0x000fe400000010ff */
[----:B------:R-:W-:Y:S02]  /*2840*/  F2FP.BF16.F32.PACK_AB R147, R151, R150 ;  /* 0x000000969793723e */ /* 0x000fe400000010ff */
[----:B------:R-:W-:-:S02]  /*2850*/  F2FP.BF16.F32.PACK_AB R49, R51, R50 ;  /* 0x000000323331723e */ /* 0x000fc400000010ff */
[----:B------:R-:W-:Y:S01]  /*2860*/  F2FP.BF16.F32.PACK_AB R80, R81, R80 ;  /* 0x000000505150723e */ /* 0x000fe200000010ff */
[----:B------:R-:W-:Y:S01]  /*2870*/  STSM.16.M88.4 [R0+0x4000], R144 ;  /* 0x0040009000007844 */ /* 0x000fe20000000200 */
[----:B------:R-:W-:Y:S02]  /*2880*/  F2FP.BF16.F32.PACK_AB R50, R53, R52 ;  /* 0x000000343532723e */ /* 0x000fe400000010ff */
[----:B------:R-:W-:Y:S02]  /*2890*/  F2FP.BF16.F32.PACK_AB R51, R55, R54 ;  /* 0x000000363733723e */ /* 0x000fe400000010ff */
[----:B------:R-:W-:Y:S02]  /*28a0*/  F2FP.BF16.F32.PACK_AB R81, R83, R82 ;  /* 0x000000525351723e */ /* 0x000fe400000010ff */
[----:B------:R-:W-:Y:S01]  /*28b0*/  F2FP.BF16.F32.PACK_AB R82, R85, R84 ;  /* 0x000000545552723e */ /* 0x000fe200000010ff */
[----:B------:R-:W-:Y:S01]  /*28c0*/  STSM.16.M88.4 [R0+0x2000], R48 ;  /* 0x0020003000007844 */ /* 0x000fe20000000200 */
[----:B------:R-:W-:-:S05]  /*28d0*/  F2FP.BF16.F32.PACK_AB R83, R87, R86 ;  /* 0x000000565753723e */ /* 0x000fca00000010ff */
[----:B------:R-:W-:Y:S01]  /*28e0*/  STSM.16.M88.4 [R0+0x6000], R80 ;  /* 0x0060005000007844 */ /* 0x000fe20000000200 */
[----:B------:R1:W-:Y:S06]  /*28f0*/  MEMBAR.ALL.CTA ;  /* 0x0000000000007992 */ /* 0x0003ec0000008000 */
[----:B-1----:R-:W1:Y:S02]  /*2900*/  FENCE.VIEW.ASYNC.S ;  /* 0x00000000000073c6 */ /* 0x002e640000000000 */
[----:B-1----:R-:W-:Y:S06]  /*2910*/  BAR.SYNC.DEFER_BLOCKING 0x0 ;  /* 0x0000000000007b1d */ /* 0x002fec0000010000 */
[----:B------:R1:W-:Y:S01]  /*2920*/  @UP1 UTMASTG.2D [UR12], [UR8] ;  /* 0x0000000c080013b5 */ /* 0x0003e20008008000 */
[----:B------:R0:W-:Y:S01]  /*2930*/  UTMACMDFLUSH ;  /* 0x00000000000079b7 */ /* 0x0001e20000000000 */
[----:B------:R-:W-:-:S04]  /*2940*/  DEPBAR.LE SB0, 0x0 ;  /* 0x000080000000791a */ /* 0x000fc80000000000 */
[----:B------:R-:W-:Y:S06]  /*2950*/  BAR.SYNC.DEFER_BLOCKING 0x0 ;  /* 0x0000000000007b1d */ /* 0x000fec0000010000 */
[----:B-1----:R-:W-:Y:S05]  /*2960*/  EXIT ;  /* 0x000000000000794d */ /* 0x002fea0003800000 */
.L_x_48:
[----:B------:R-:W1:Y:S02]  /*2970*/  SYNCS.PHASECHK.TRANS64.TRYWAIT P0, [UR22+0x20000], R2 ;  /* 0x02000002ff0075a7 */ /* 0x000e640008000156 */
[----:B-1----:R-:W-:Y:S05]  /*2980*/  @!P0 BRA `(.L_x_48) ;  /* 0xfffffffc00f88947 */ /* 0x002fea000383ffff */
[----:B------:R-:W-:Y:S05]  /*2990*/  BRA `(.L_x_50) ;  /* 0xfffffff400447947 */ /* 0x000fea000383ffff */
.L_x_51:
[----:B------:R-:W-:-:S00]  /*29a0*/  BRA `(.L_x_51) ;  /* 0xfffffffc00fc7947 */ /* 0x000fc0000383ffff */
[----:B------:R-:W-:-:S00]  /*29b0*/  NOP ;  /* 0x0000000000007918 */ /* 0x000fc00000000000 */
        /* <DEDUP_REMOVED lines=12> */
.L_x_52:


//--------------------- .nv.shared.gluon_wgmma    --------------------------
	.section	.nv.shared.gluon_wgmma,"aw",@nobits
	.sectionflags	@""
	.align	16
	.zero		1024


//--------------------- .nv.shared.reserved.0     --------------------------
	.section	.nv.shared.reserved.0,"aw",@nobits
	.weak		__nv_reservedSMEM_offset_0_alias
	.size		__nv_reservedSMEM_offset_0_alias, 0, 0
	.other		__nv_reservedSMEM_offset_0_alias,@"STO_CUDA_RESERVED_SHARED STV_DEFAULT"
__nv_reservedSMEM_offset_0_alias:
	.zero		0


//--------------------- .nv.constant0.gluon_wgmma --------------------------
	.section	.nv.constant0.gluon_wgmma,"a",@progbits
	.sectionflags	@""
	.align	4
.nv.constant0.gluon_wgmma:
	.zero		608


//--------------------- SYMBOLS --------------------------

	.type		.nv.reservedSmem.offset0,@object
	.size		.nv.reservedSmem.offset0,0x4
